	.headerflags	@"EF_CUDA_TEXMODE_UNIFIED EF_CUDA_64BIT_ADDRESS EF_CUDA_ACCELERATORS EF_CUDA_SM90 EF_CUDA_VIRTUAL_SM(EF_CUDA_SM90)"
	.elftype	@"ET_EXEC"


//--------------------- .nv.info                  --------------------------
	.section	.nv.info,"",@"SHT_CUDA_INFO"
	.align	4


	//----- nvinfo : EIATTR_REGCOUNT
	.align		4
        /*0000*/ 	.byte	0x04, 0x2f
        /*0002*/ 	.short	(.L_3 - .L_2)
	.align		4
.L_2:
        /*0004*/ 	.word	index@(triton_poi_fused_cat_6)
        /*0008*/ 	.word	0x00000099


	//----- nvinfo : EIATTR_MIN_STACK_SIZE
	.align		4
.L_3:
        /*000c*/ 	.byte	0x04, 0x12
        /*000e*/ 	.short	(.L_5 - .L_4)
	.align		4
.L_4:
        /*0010*/ 	.word	index@(triton_poi_fused_cat_6)
        /*0014*/ 	.word	0x00000000


	//----- nvinfo : EIATTR_FRAME_SIZE
	.align		4
.L_5:
        /*0018*/ 	.byte	0x04, 0x11
        /*001a*/ 	.short	(.L_7 - .L_6)
	.align		4
.L_6:
        /*001c*/ 	.word	index@(triton_poi_fused_cat_6)
        /*0020*/ 	.word	0x00000000


	//----- nvinfo : EIATTR_MIN_STACK_SIZE
	.align		4
.L_7:
        /*0024*/ 	.byte	0x04, 0x12
        /*0026*/ 	.short	(.L_9 - .L_8)
	.align		4
.L_8:
        /*0028*/ 	.word	index@(triton_poi_fused_cat_6)
        /*002c*/ 	.word	0x00000000
.L_9:


//--------------------- .nv.info.triton_poi_fused_cat_6 --------------------------
	.section	.nv.info.triton_poi_fused_cat_6,"",@"SHT_CUDA_INFO"
	.sectionflags	@""
	.align	4


	//----- nvinfo : EIATTR_CUDA_API_VERSION
	.align		4
        /*0000*/ 	.byte	0x04, 0x37
        /*0002*/ 	.short	(.L_11 - .L_10)
.L_10:
        /*0004*/ 	.word	0x0000007c


	//----- nvinfo : EIATTR_KPARAM_INFO
	.align		4
.L_11:
        /*0008*/ 	.byte	0x04, 0x17
        /*000a*/ 	.short	(.L_13 - .L_12)
.L_12:
        /*000c*/ 	.word	0x00000000
        /*0010*/ 	.short	0x0015
        /*0012*/ 	.short	0x00a8
        /*0014*/ 	.byte	0x00, 0xf0, 0x11, 0x00


	//----- nvinfo : EIATTR_KPARAM_INFO
	.align		4
.L_13:
        /*0018*/ 	.byte	0x04, 0x17
        /*001a*/ 	.short	(.L_15 - .L_14)
.L_14:
        /*001c*/ 	.word	0x00000000
        /*0020*/ 	.short	0x0014
        /*0022*/ 	.short	0x00a0
        /*0024*/ 	.byte	0x00, 0xf4, 0x21, 0x00


	//----- nvinfo : EIATTR_KPARAM_INFO
	.align		4
.L_15:
        /*0028*/ 	.byte	0x04, 0x17
        /*002a*/ 	.short	(.L_17 - .L_16)
.L_16:
        /*002c*/ 	.word	0x00000000
        /*0030*/ 	.short	0x0013
        /*0032*/ 	.short	0x0098
        /*0034*/ 	.byte	0x00, 0xf4, 0x21, 0x00


	//----- nvinfo : EIATTR_KPARAM_INFO
	.align		4
.L_17:
        /*0038*/ 	.byte	0x04, 0x17
        /*003a*/ 	.short	(.L_19 - .L_18)
.L_18:
        /*003c*/ 	.word	0x00000000
        /*0040*/ 	.short	0x0012
        /*0042*/ 	.short	0x0090
        /*0044*/ 	.byte	0x00, 0xf4, 0x21, 0x00


	//----- nvinfo : EIATTR_KPARAM_INFO
	.align		4
.L_19:
        /*0048*/ 	.byte	0x04, 0x17
        /*004a*/ 	.short	(.L_21 - .L_20)
.L_20:
        /*004c*/ 	.word	0x00000000
        /*0050*/ 	.short	0x0011
        /*0052*/ 	.short	0x0088
        /*0054*/ 	.byte	0x00, 0xf4, 0x21, 0x00


	//----- nvinfo : EIATTR_KPARAM_INFO
	.align		4
.L_21:
        /*0058*/ 	.byte	0x04, 0x17
        /*005a*/ 	.short	(.L_23 - .L_22)
.L_22:
        /*005c*/ 	.word	0x00000000
        /*0060*/ 	.short	0x0010
        /*0062*/ 	.short	0x0080
        /*0064*/ 	.byte	0x00, 0xf4, 0x21, 0x00


	//----- nvinfo : EIATTR_KPARAM_INFO
	.align		4
.L_23:
        /*0068*/ 	.byte	0x04, 0x17
        /*006a*/ 	.short	(.L_25 - .L_24)
.L_24:
        /*006c*/ 	.word	0x00000000
        /*0070*/ 	.short	0x000f
        /*0072*/ 	.short	0x0078
        /*0074*/ 	.byte	0x00, 0xf4, 0x21, 0x00


	//----- nvinfo : EIATTR_KPARAM_INFO
	.align		4
.L_25:
        /*0078*/ 	.byte	0x04, 0x17
        /*007a*/ 	.short	(.L_27 - .L_26)
.L_26:
        /*007c*/ 	.word	0x00000000
        /*0080*/ 	.short	0x000e
        /*0082*/ 	.short	0x0070
        /*0084*/ 	.byte	0x00, 0xf4, 0x21, 0x00


	//----- nvinfo : EIATTR_KPARAM_INFO
	.align		4
.L_27:
        /*0088*/ 	.byte	0x04, 0x17
        /*008a*/ 	.short	(.L_29 - .L_28)
.L_28:
        /*008c*/ 	.word	0x00000000
        /*0090*/ 	.short	0x000d
        /*0092*/ 	.short	0x0068
        /*0094*/ 	.byte	0x00, 0xf4, 0x21, 0x00


	//----- nvinfo : EIATTR_KPARAM_INFO
	.align		4
.L_29:
        /*0098*/ 	.byte	0x04, 0x17
        /*009a*/ 	.short	(.L_31 - .L_30)
.L_30:
        /*009c*/ 	.word	0x00000000
        /*00a0*/ 	.short	0x000c
        /*00a2*/ 	.short	0x0060
        /*00a4*/ 	.byte	0x00, 0xf4, 0x21, 0x00


	//----- nvinfo : EIATTR_KPARAM_INFO
	.align		4
.L_31:
        /*00a8*/ 	.byte	0x04, 0x17
        /*00aa*/ 	.short	(.L_33 - .L_32)
.L_32:
        /*00ac*/ 	.word	0x00000000
        /*00b0*/ 	.short	0x000b
        /*00b2*/ 	.short	0x0058
        /*00b4*/ 	.byte	0x00, 0xf4, 0x21, 0x00


	//----- nvinfo : EIATTR_KPARAM_INFO
	.align		4
.L_33:
        /*00b8*/ 	.byte	0x04, 0x17
        /*00ba*/ 	.short	(.L_35 - .L_34)
.L_34:
        /*00bc*/ 	.word	0x00000000
        /*00c0*/ 	.short	0x000a
        /*00c2*/ 	.short	0x0050
        /*00c4*/ 	.byte	0x00, 0xf4, 0x21, 0x00


	//----- nvinfo : EIATTR_KPARAM_INFO
	.align		4
.L_35:
        /*00c8*/ 	.byte	0x04, 0x17
        /*00ca*/ 	.short	(.L_37 - .L_36)
.L_36:
        /*00cc*/ 	.word	0x00000000
        /*00d0*/ 	.short	0x0009
        /*00d2*/ 	.short	0x0048
        /*00d4*/ 	.byte	0x00, 0xf4, 0x21, 0x00


	//----- nvinfo : EIATTR_KPARAM_INFO
	.align		4
.L_37:
        /*00d8*/ 	.byte	0x04, 0x17
        /*00da*/ 	.short	(.L_39 - .L_38)
.L_38:
        /*00dc*/ 	.word	0x00000000
        /*00e0*/ 	.short	0x0008
        /*00e2*/ 	.short	0x0040
        /*00e4*/ 	.byte	0x00, 0xf4, 0x21, 0x00


	//----- nvinfo : EIATTR_KPARAM_INFO
	.align		4
.L_39:
        /*00e8*/ 	.byte	0x04, 0x17
        /*00ea*/ 	.short	(.L_41 - .L_40)
.L_40:
        /*00ec*/ 	.word	0x00000000
        /*00f0*/ 	.short	0x0007
        /*00f2*/ 	.short	0x0038
        /*00f4*/ 	.byte	0x00, 0xf4, 0x21, 0x00


	//----- nvinfo : EIATTR_KPARAM_INFO
	.align		4
.L_41:
        /*00f8*/ 	.byte	0x04, 0x17
        /*00fa*/ 	.short	(.L_43 - .L_42)
.L_42:
        /*00fc*/ 	.word	0x00000000
        /*0100*/ 	.short	0x0006
        /*0102*/ 	.short	0x0030
        /*0104*/ 	.byte	0x00, 0xf4, 0x21, 0x00


	//----- nvinfo : EIATTR_KPARAM_INFO
	.align		4
.L_43:
        /*0108*/ 	.byte	0x04, 0x17
        /*010a*/ 	.short	(.L_45 - .L_44)
.L_44:
        /*010c*/ 	.word	0x00000000
        /*0110*/ 	.short	0x0005
        /*0112*/ 	.short	0x0028
        /*0114*/ 	.byte	0x00, 0xf4, 0x21, 0x00


	//----- nvinfo : EIATTR_KPARAM_INFO
	.align		4
.L_45:
        /*0118*/ 	.byte	0x04, 0x17
        /*011a*/ 	.short	(.L_47 - .L_46)
.L_46:
        /*011c*/ 	.word	0x00000000
        /*0120*/ 	.short	0x0004
        /*0122*/ 	.short	0x0020
        /*0124*/ 	.byte	0x00, 0xf4, 0x21, 0x00


	//----- nvinfo : EIATTR_KPARAM_INFO
	.align		4
.L_47:
        /*0128*/ 	.byte	0x04, 0x17
        /*012a*/ 	.short	(.L_49 - .L_48)
.L_48:
        /*012c*/ 	.word	0x00000000
        /*0130*/ 	.short	0x0003
        /*0132*/ 	.short	0x0018
        /*0134*/ 	.byte	0x00, 0xf4, 0x21, 0x00


	//----- nvinfo : EIATTR_KPARAM_INFO
	.align		4
.L_49:
        /*0138*/ 	.byte	0x04, 0x17
        /*013a*/ 	.short	(.L_51 - .L_50)
.L_50:
        /*013c*/ 	.word	0x00000000
        /*0140*/ 	.short	0x0002
        /*0142*/ 	.short	0x0010
        /*0144*/ 	.byte	0x00, 0xf4, 0x21, 0x00


	//----- nvinfo : EIATTR_KPARAM_INFO
	.align		4
.L_51:
        /*0148*/ 	.byte	0x04, 0x17
        /*014a*/ 	.short	(.L_53 - .L_52)
.L_52:
        /*014c*/ 	.word	0x00000000
        /*0150*/ 	.short	0x0001
        /*0152*/ 	.short	0x0008
        /*0154*/ 	.byte	0x00, 0xf4, 0x21, 0x00


	//----- nvinfo : EIATTR_KPARAM_INFO
	.align		4
.L_53:
        /*0158*/ 	.byte	0x04, 0x17
        /*015a*/ 	.short	(.L_55 - .L_54)
.L_54:
        /*015c*/ 	.word	0x00000000
        /*0160*/ 	.short	0x0000
        /*0162*/ 	.short	0x0000
        /*0164*/ 	.byte	0x00, 0xf4, 0x21, 0x00


	//----- nvinfo : EIATTR_SPARSE_MMA_MASK
	.align		4
.L_55:
        /*0168*/ 	.byte	0x03, 0x50
        /*016a*/ 	.short	0x0000


	//----- nvinfo : EIATTR_MAXREG_COUNT
	.align		4
        /*016c*/ 	.byte	0x03, 0x1b
        /*016e*/ 	.short	0x00ff


	//----- nvinfo : EIATTR_EXIT_INSTR_OFFSETS
	.align		4
        /*0170*/ 	.byte	0x04, 0x1c
        /*0172*/ 	.short	(.L_57 - .L_56)


	//   ....[0]....
.L_56:
        /*0174*/ 	.word	0x00004e10


	//----- nvinfo : EIATTR_REQNTID
	.align		4
.L_57:
        /*0178*/ 	.byte	0x04, 0x10
        /*017a*/ 	.short	(.L_59 - .L_58)
.L_58:
        /*017c*/ 	.word	0x00000080
        /*0180*/ 	.word	0x00000001
        /*0184*/ 	.word	0x00000001


	//----- nvinfo : EIATTR_CBANK_PARAM_SIZE
	.align		4
.L_59:
        /*0188*/ 	.byte	0x03, 0x19
        /*018a*/ 	.short	0x00ac


	//----- nvinfo : EIATTR_PARAM_CBANK
	.align		4
        /*018c*/ 	.byte	0x04, 0x0a
        /*018e*/ 	.short	(.L_61 - .L_60)
	.align		4
.L_60:
        /*0190*/ 	.word	index@(.nv.constant0.triton_poi_fused_cat_6)
        /*0194*/ 	.short	0x0210
        /*0196*/ 	.short	0x00ac


	//----- nvinfo : EIATTR_SW_WAR
	.align		4
.L_61:
        /*0198*/ 	.byte	0x04, 0x36
        /*019a*/ 	.short	(.L_63 - .L_62)
.L_62:
        /*019c*/ 	.word	0x00000008
.L_63:


//--------------------- .nv.callgraph             --------------------------
	.section	.nv.callgraph,"",@"SHT_CUDA_CALLGRAPH"
	.align	4
	.sectionentsize	8
	.align		4
        /*0000*/ 	.word	0x00000000
	.align		4
        /*0004*/ 	.word	0xffffffff
	.align		4
        /*0008*/ 	.word	0x00000000
	.align		4
        /*000c*/ 	.word	0xfffffffe
	.align		4
        /*0010*/ 	.word	0x00000000
	.align		4
        /*0014*/ 	.word	0xfffffffd
	.align		4
        /*0018*/ 	.word	0x00000000
	.align		4
        /*001c*/ 	.word	0xfffffffc


//--------------------- .nv.constant4             --------------------------
	.section	.nv.constant4,"a",@progbits
	.align	8
	.align		8
.nv.constant4:
        /*0000*/ 	.dword	_$_str
	.align		8
        /*0008*/ 	.dword	_$_str_$_2


//--------------------- .text.triton_poi_fused_cat_6 --------------------------
	.section	.text.triton_poi_fused_cat_6,"ax",@progbits
	.align	128
        .global         triton_poi_fused_cat_6
        .type           triton_poi_fused_cat_6,@function
        .size           triton_poi_fused_cat_6,(.L_x_1 - triton_poi_fused_cat_6)
        .other          triton_poi_fused_cat_6,@"STO_CUDA_ENTRY STV_DEFAULT"
triton_poi_fused_cat_6:
.text.triton_poi_fused_cat_6:
[----:B------:R-:W-:Y:S01]  /*0000*/  LDC R1, c[0x0][0x28] ;  /* 0x00000a00ff017b82 */ /* 0x000fe20000000800 */
[----:B------:R-:W1:Y:S07]  /*0010*/  S2R R0, SR_TID.X ;  /* 0x0000000000007919 */ /* 0x000e6e0000002100 */
[----:B------:R-:W2:Y:S01]  /*0020*/  LDC.64 R8, c[0x0][0x220] ;  /* 0x00008800ff087b82 */ /* 0x000ea20000000a00 */
[----:B------:R-:W-:Y:S01]  /*0030*/  CS2R R10, SRZ ;  /* 0x00000000000a7805 */ /* 0x000fe2000001ff00 */
[----:B------:R-:W-:Y:S01]  /*0040*/  ULDC.64 UR4, c[0x0][0x208] ;  /* 0x0000820000047ab9 */ /* 0x000fe20000000a00 */
[----:B------:R-:W3:Y:S01]  /*0050*/  S2R R13, SR_CTAID.X ;  /* 0x00000000000d7919 */ /* 0x000ee20000002500 */
[----:B------:R-:W-:Y:S01]  /*0060*/  IMAD.MOV.U32 R12, RZ, RZ, RZ ;  /* 0x000000ffff0c7224 */ /* 0x000fe200078e00ff */
[----:B------:R-:W-:-:S02]  /*0070*/  CS2R R92, SRZ ;  /* 0x00000000005c7805 */ /* 0x000fc4000001ff00 */
[----:B------:R-:W-:Y:S02]  /*0080*/  CS2R R98, SRZ ;  /* 0x0000000000627805 */ /* 0x000fe4000001ff00 */
[----:B------:R-:W-:Y:S02]  /*0090*/  CS2R R100, SRZ ;  /* 0x0000000000647805 */ /* 0x000fe4000001ff00 */
[----:B------:R-:W-:Y:S02]  /*00a0*/  CS2R R96, SRZ ;  /* 0x0000000000607805 */ /* 0x000fe4000001ff00 */
[----:B------:R-:W-:Y:S02]  /*00b0*/  CS2R R104, SRZ ;  /* 0x0000000000687805 */ /* 0x000fe4000001ff00 */
[----:B------:R-:W-:Y:S01]  /*00c0*/  CS2R R116, SRZ ;  /* 0x0000000000747805 */ /* 0x000fe2000001ff00 */
[----:B------:R-:W-:Y:S01]  /*00d0*/  IMAD.MOV.U32 R122, RZ, RZ, RZ ;  /* 0x000000ffff7a7224 */ /* 0x000fe200078e00ff */
[----:B------:R-:W-:Y:S01]  /*00e0*/  ULDC.64 UR6, c[0x0][0x288] ;  /* 0x0000a20000067ab9 */ /* 0x000fe20000000a00 */
[----:B------:R-:W-:-:S02]  /*00f0*/  IMAD.MOV.U32 R115, RZ, RZ, RZ ;  /* 0x000000ffff737224 */ /* 0x000fc400078e00ff */
[----:B------:R-:W-:Y:S01]  /*0100*/  IMAD.MOV.U32 R121, RZ, RZ, RZ ;  /* 0x000000ffff797224 */ /* 0x000fe200078e00ff */
[----:B------:R-:W-:Y:S02]  /*0110*/  CS2R R36, SRZ ;  /* 0x0000000000247805 */ /* 0x000fe4000001ff00 */
[----:B------:R-:W-:Y:S02]  /*0120*/  CS2R R38, SRZ ;  /* 0x0000000000267805 */ /* 0x000fe4000001ff00 */
[----:B------:R-:W-:Y:S02]  /*0130*/  CS2R R40, SRZ ;  /* 0x0000000000287805 */ /* 0x000fe4000001ff00 */
[----:B------:R-:W-:Y:S02]  /*0140*/  CS2R R42, SRZ ;  /* 0x00000000002a7805 */ /* 0x000fe4000001ff00 */
[----:B------:R-:W-:Y:S01]  /*0150*/  CS2R R44, SRZ ;  /* 0x00000000002c7805 */ /* 0x000fe2000001ff00 */
[----:B------:R-:W4:Y:S01]  /*0160*/  LDC.64 R74, c[0x0][0x228] ;  /* 0x00008a00ff4a7b82 */ /* 0x000f220000000a00 */
[----:B------:R-:W-:-:S02]  /*0170*/  CS2R R62, SRZ ;  /* 0x00000000003e7805 */ /* 0x000fc4000001ff00 */
[----:B------:R-:W-:Y:S02]  /*0180*/  CS2R R64, SRZ ;  /* 0x0000000000407805 */ /* 0x000fe4000001ff00 */
[----:B------:R-:W-:Y:S02]  /*0190*/  CS2R R72, SRZ ;  /* 0x0000000000487805 */ /* 0x000fe4000001ff00 */
[----:B------:R-:W-:Y:S02]  /*01a0*/  CS2R R80, SRZ ;  /* 0x0000000000507805 */ /* 0x000fe4000001ff00 */
[----:B------:R-:W-:Y:S02]  /*01b0*/  CS2R R82, SRZ ;  /* 0x0000000000527805 */ /* 0x000fe4000001ff00 */
[----:B------:R-:W-:Y:S02]  /*01c0*/  CS2R R76, SRZ ;  /* 0x00000000004c7805 */ /* 0x000fe4000001ff00 */
[----:B------:R-:W-:Y:S01]  /*01d0*/  CS2R R78, SRZ ;  /* 0x00000000004e7805 */ /* 0x000fe2000001ff00 */
[----:B------:R-:W-:Y:S01]  /*01e0*/  ULDC.64 UR8, c[0x0][0x260] ;  /* 0x0000980000087ab9 */ /* 0x000fe20000000a00 */
[----:B-1----:R-:W-:-:S05]  /*01f0*/  IMAD.SHL.U32 R0, R0, 0x4, RZ ;  /* 0x0000000400007824 */ /* 0x002fca00078e00ff */
[----:B------:R-:W-:-:S05]  /*0200*/  LOP3.LUT R0, R0, 0x1fc, RZ, 0xc0, !PT ;  /* 0x000001fc00007812 */ /* 0x000fca00078ec0ff */
[----:B---3--:R-:W-:-:S05]  /*0210*/  IMAD R20, R13, 0x400, R0 ;  /* 0x000004000d147824 */ /* 0x008fca00078e0200 */
[----:B------:R-:W-:-:S04]  /*0220*/  SHF.R.S32.HI R3, RZ, 0x1f, R20 ;  /* 0x0000001fff037819 */ /* 0x000fc80000011414 */
[----:B------:R-:W-:-:S04]  /*0230*/  LEA.HI R15, R3, R20, RZ, 0xc ;  /* 0x00000014030f7211 */ /* 0x000fc800078f60ff */
[----:B------:R-:W-:-:S05]  /*0240*/  SHF.R.S32.HI R27, RZ, 0xc, R15 ;  /* 0x0000000cff1b7819 */ /* 0x000fca000001140f */
[----:B------:R-:W-:-:S05]  /*0250*/  IMAD.HI R0, R27, 0x2aaaaaab, RZ ;  /* 0x2aaaaaab1b007827 */ /* 0x000fca00078e02ff */
[----:B------:R-:W-:-:S04]  /*0260*/  SHF.R.U32.HI R3, RZ, 0x1f, R0 ;  /* 0x0000001fff037819 */ /* 0x000fc80000011600 */
[----:B------:R-:W-:-:S05]  /*0270*/  LEA.HI R0, R0, R3, RZ, 0x1a ;  /* 0x0000000300007211 */ /* 0x000fca00078fd0ff */
[----:B------:R-:W-:-:S04]  /*0280*/  IMAD R27, R0, -0x180, R27 ;  /* 0xfffffe80001b7824 */ /* 0x000fc800078e021b */
[C---:B--2---:R-:W-:Y:S01]  /*0290*/  IMAD.WIDE R4, R27.reuse, 0x4, R8 ;  /* 0x000000041b047825 */ /* 0x044fe200078e0208 */
[----:B------:R-:W-:-:S03]  /*02a0*/  ISETP.GE.AND P4, PT, R27, 0x60, PT ;  /* 0x000000601b00780c */ /* 0x000fc60003f86270 */
[----:B------:R-:W-:-:S10]  /*02b0*/  VIADD R14, R20, 0x200 ;  /* 0x00000200140e7836 */ /* 0x000fd40000000000 */
[----:B------:R-:W2:Y:S01]  /*02c0*/  @!P4 LDG.E.EL R10, desc[UR4][R4.64] ;  /* 0x00000004040ac981 */ /* 0x000ea2000c2e1900 */
[----:B------:R-:W-:-:S03]  /*02d0*/  SHF.R.S32.HI R3, RZ, 0x1f, R14 ;  /* 0x0000001fff037819 */ /* 0x000fc6000001140e */
[----:B------:R-:W3:Y:S01]  /*02e0*/  @!P4 LDG.E.EL R11, desc[UR4][R4.64] ;  /* 0x00000004040bc981 */ /* 0x000ee2000c2e1900 */
[----:B------:R-:W-:Y:S02]  /*02f0*/  LEA.HI R16, R3, R14, RZ, 0xc ;  /* 0x0000000e03107211 */ /* 0x000fe400078f60ff */
[----:B------:R-:W1:Y:S01]  /*0300*/  LDC.64 R2, c[0x0][0x298] ;  /* 0x0000a600ff027b82 */ /* 0x000e620000000a00 */
[----:B------:R-:W5:Y:S01]  /*0310*/  @!P4 LDG.E.EL R12, desc[UR4][R4.64] ;  /* 0x00000004040cc981 */ /* 0x000f62000c2e1900 */
[----:B------:R-:W-:-:S03]  /*0320*/  SHF.R.S32.HI R25, RZ, 0xc, R16 ;  /* 0x0000000cff197819 */ /* 0x000fc60000011410 */
[----:B------:R4:W2:Y:S02]  /*0330*/  @!P4 LDG.E.EL R93, desc[UR4][R4.64] ;  /* 0x00000004045dc981 */ /* 0x0008a4000c2e1900 */
[----:B------:R-:W-:-:S05]  /*0340*/  IMAD.HI R0, R25, 0x2aaaaaab, RZ ;  /* 0x2aaaaaab19007827 */ /* 0x000fca00078e02ff */
[----:B------:R-:W-:-:S04]  /*0350*/  SHF.R.U32.HI R7, RZ, 0x1f, R0 ;  /* 0x0000001fff077819 */ /* 0x000fc80000011600 */
[----:B------:R-:W-:-:S05]  /*0360*/  LEA.HI R0, R0, R7, RZ, 0x1a ;  /* 0x0000000700007211 */ /* 0x000fca00078fd0ff */
[----:B------:R-:W-:-:S05]  /*0370*/  IMAD R25, R0, -0x180, R25 ;  /* 0xfffffe8000197824 */ /* 0x000fca00078e0219 */
[C---:B------:R-:W-:Y:S01]  /*0380*/  ISETP.GE.AND P1, PT, R25.reuse, 0x60, PT ;  /* 0x000000601900780c */ /* 0x040fe20003f26270 */
[----:B----4-:R-:W-:-:S12]  /*0390*/  IMAD.WIDE R4, R25, 0x4, R8 ;  /* 0x0000000419047825 */ /* 0x010fd800078e0208 */
[----:B------:R-:W4:Y:S04]  /*03a0*/  @!P1 LDG.E.EL R98, desc[UR4][R4.64] ;  /* 0x0000000404629981 */ /* 0x000f28000c2e1900 */
[----:B------:R-:W2:Y:S01]  /*03b0*/  @!P1 LDG.E.EL R101, desc[UR4][R4.64] ;  /* 0x0000000404659981 */ /* 0x000ea2000c2e1900 */
[C---:B------:R-:W-:Y:S01]  /*03c0*/  ISETP.GT.AND P3, PT, R27.reuse, 0x11f, PT ;  /* 0x0000011f1b00780c */ /* 0x040fe20003f64270 */
[----:B-1----:R-:W-:Y:S02]  /*03d0*/  IMAD.WIDE R6, R27, 0x4, R2 ;  /* 0x000000041b067825 */ /* 0x002fe400078e0202 */
[----:B------:R-:W2:Y:S04]  /*03e0*/  @!P1 LDG.E.EL R99, desc[UR4][R4.64] ;  /* 0x0000000404639981 */ /* 0x000ea8000c2e1900 */
[----:B------:R1:W2:Y:S06]  /*03f0*/  @!P1 LDG.E.EL R104, desc[UR4][R4.64] ;  /* 0x0000000404689981 */ /* 0x0002ac000c2e1900 */
[----:B------:R-:W2:Y:S04]  /*0400*/  @P3 LDG.E.EL R96, desc[UR4][R6.64+-0x480] ;  /* 0xfffb800406603981 */ /* 0x000ea8000c2e1900 */
[----:B------:R-:W2:Y:S04]  /*0410*/  @P3 LDG.E.EL R100, desc[UR4][R6.64+-0x480] ;  /* 0xfffb800406643981 */ /* 0x000ea8000c2e1900 */
[----:B------:R-:W2:Y:S01]  /*0420*/  @P3 LDG.E.EL R117, desc[UR4][R6.64+-0x480] ;  /* 0xfffb800406753981 */ /* 0x000ea2000c2e1900 */
[----:B------:R-:W-:-:S03]  /*0430*/  ISETP.GT.AND P5, PT, R25, 0x11f, PT ;  /* 0x0000011f1900780c */ /* 0x000fc60003fa4270 */
[----:B------:R1:W2:Y:S01]  /*0440*/  @P3 LDG.E.EL R97, desc[UR4][R6.64+-0x480] ;  /* 0xfffb800406613981 */ /* 0x0002a2000c2e1900 */
[----:B------:R-:W-:Y:S01]  /*0450*/  IMAD.WIDE R2, R25, 0x4, R2 ;  /* 0x0000000419027825 */ /* 0x000fe200078e0202 */
[----:B------:R-:W-:-:S08]  /*0460*/  SHF.R.S32.HI R17, RZ, 0x15, R13 ;  /* 0x00000015ff117819 */ /* 0x000fd0000001140d */
[----:B------:R-:W3:Y:S04]  /*0470*/  @P5 LDG.E.EL R116, desc[UR4][R2.64+-0x480] ;  /* 0xfffb800402745981 */ /* 0x000ee8000c2e1900 */
[----:B------:R-:W3:Y:S01]  /*0480*/  @P5 LDG.E.EL R122, desc[UR4][R2.64+-0x480] ;  /* 0xfffb8004027a5981 */ /* 0x000ee2000c2e1900 */
[C---:B------:R-:W-:Y:S01]  /*0490*/  VIADD R0, R20.reuse, 0x1 ;  /* 0x0000000114007836 */ /* 0x040fe20000000000 */
[----:B------:R-:W-:Y:S02]  /*04a0*/  SGXT R17, R17, 0x1 ;  /* 0x000000011111781a */ /* 0x000fe40000000200 */
[----:B------:R-:W4:Y:S01]  /*04b0*/  @P5 LDG.E.EL R115, desc[UR4][R2.64+-0x480] ;  /* 0xfffb800402735981 */ /* 0x000f22000c2e1900 */
[C---:B------:R-:W-:Y:S01]  /*04c0*/  VIADD R13, R20.reuse, 0x2 ;  /* 0x00000002140d7836 */ /* 0x040fe20000000000 */
[----:B------:R-:W-:Y:S01]  /*04d0*/  LEA.HI R18, R17, R0, RZ, 0xc ;  /* 0x0000000011127211 */ /* 0x000fe200078f60ff */
[----:B------:R-:W-:Y:S01]  /*04e0*/  IMAD.HI R22, R20, 0x2aaaaaab, RZ ;  /* 0x2aaaaaab14167827 */ /* 0x000fe200078e02ff */
[----:B------:R-:W4:Y:S02]  /*04f0*/  @P5 LDG.E.EL R121, desc[UR4][R2.64+-0x480] ;  /* 0xfffb800402795981 */ /* 0x000f24000c2e1900 */
[----:B------:R-:W-:-:S02]  /*0500*/  LOP3.LUT R19, R18, 0xfffff000, RZ, 0xc0, !PT ;  /* 0xfffff00012137812 */ /* 0x000fc400078ec0ff */
[----:B------:R-:W-:Y:S01]  /*0510*/  LEA.HI R21, R17, R13, RZ, 0xc ;  /* 0x0000000d11157211 */ /* 0x000fe200078f60ff */
[----:B------:R-:W-:Y:S02]  /*0520*/  VIADD R8, R20, 0x201 ;  /* 0x0000020114087836 */ /* 0x000fe40000000000 */
[----:B------:R-:W-:Y:S01]  /*0530*/  IMAD.IADD R19, R0, 0x1, -R19 ;  /* 0x0000000100137824 */ /* 0x000fe200078e0a13 */
[----:B------:R-:W-:Y:S01]  /*0540*/  LOP3.LUT R18, R21, 0xfffff000, RZ, 0xc0, !PT ;  /* 0xfffff00015127812 */ /* 0x000fe200078ec0ff */
[C---:B------:R-:W-:Y:S01]  /*0550*/  VIADD R0, R20.reuse, 0x3 ;  /* 0x0000000314007836 */ /* 0x040fe20000000000 */
[----:B------:R-:W-:Y:S01]  /*0560*/  SHF.R.U32.HI R23, RZ, 0x1f, R22 ;  /* 0x0000001fff177819 */ /* 0x000fe20000011616 */
[----:B------:R-:W-:Y:S02]  /*0570*/  VIADD R9, R20, 0x202 ;  /* 0x0000020214097836 */ /* 0x000fe40000000000 */
[----:B------:R-:W-:Y:S01]  /*0580*/  IMAD.IADD R18, R13, 0x1, -R18 ;  /* 0x000000010d127824 */ /* 0x000fe200078e0a12 */
[----:B------:R-:W-:Y:S01]  /*0590*/  LEA.HI.SX32 R26, R22, R23, 0xe ;  /* 0x00000017161a7211 */ /* 0x000fe200078f72ff */
[----:B------:R-:W-:Y:S01]  /*05a0*/  VIADD R13, R20, 0x203 ;  /* 0x00000203140d7836 */ /* 0x000fe20000000000 */
[----:B------:R-:W-:-:S02]  /*05b0*/  LEA.HI R21, R17, R0, RZ, 0xc ;  /* 0x0000000011157211 */ /* 0x000fc400078f60ff */
[----:B------:R-:W-:Y:S02]  /*05c0*/  LEA.HI R22, R17, R8, RZ, 0xc ;  /* 0x0000000811167211 */ /* 0x000fe400078f60ff */
[----:B------:R-:W-:Y:S02]  /*05d0*/  LOP3.LUT R21, R21, 0xfffff000, RZ, 0xc0, !PT ;  /* 0xfffff00015157812 */ /* 0x000fe400078ec0ff */
[C---:B------:R-:W-:Y:S02]  /*05e0*/  LEA.HI R24, R17.reuse, R9, RZ, 0xc ;  /* 0x0000000911187211 */ /* 0x040fe400078f60ff */
[----:B------:R-:W-:Y:S02]  /*05f0*/  LOP3.LUT R23, R22, 0xfffff000, RZ, 0xc0, !PT ;  /* 0xfffff00016177812 */ /* 0x000fe400078ec0ff */
[----:B------:R-:W-:Y:S01]  /*0600*/  LEA.HI R17, R17, R13, RZ, 0xc ;  /* 0x0000000d11117211 */ /* 0x000fe200078f60ff */
[----:B------:R-:W-:Y:S01]  /*0610*/  IMAD.IADD R21, R0, 0x1, -R21 ;  /* 0x0000000100157824 */ /* 0x000fe200078e0a15 */
[----:B------:R-:W-:Y:S01]  /*0620*/  LOP3.LUT R24, R24, 0xfffff000, RZ, 0xc0, !PT ;  /* 0xfffff00018187812 */ /* 0x000fe200078ec0ff */
[----:B------:R-:W-:Y:S01]  /*0630*/  IMAD.IADD R23, R8, 0x1, -R23 ;  /* 0x0000000108177824 */ /* 0x000fe200078e0a17 */
[----:B------:R-:W-:Y:S01]  /*0640*/  LOP3.LUT R0, R17, 0xfffff000, RZ, 0xc0, !PT ;  /* 0xfffff00011007812 */ /* 0x000fe200078ec0ff */
[----:B------:R-:W-:Y:S01]  /*0650*/  IMAD.HI R8, R14, 0x2aaaaaab, RZ ;  /* 0x2aaaaaab0e087827 */ /* 0x000fe200078e02ff */
[----:B------:R-:W-:-:S03]  /*0660*/  LOP3.LUT R15, R15, 0xfffff000, RZ, 0xc0, !PT ;  /* 0xfffff0000f0f7812 */ /* 0x000fc600078ec0ff */
[----:B------:R-:W-:Y:S01]  /*0670*/  IMAD.IADD R24, R9, 0x1, -R24 ;  /* 0x0000000109187824 */ /* 0x000fe200078e0a18 */
[----:B------:R-:W-:Y:S01]  /*0680*/  LOP3.LUT R9, R16, 0xfffff000, RZ, 0xc0, !PT ;  /* 0xfffff00010097812 */ /* 0x000fe200078ec0ff */
[----:B------:R-:W-:Y:S01]  /*0690*/  IMAD.IADD R0, R13, 0x1, -R0 ;  /* 0x000000010d007824 */ /* 0x000fe200078e0a00 */
[----:B------:R-:W-:Y:S01]  /*06a0*/  SHF.R.U32.HI R13, RZ, 0x1f, R8 ;  /* 0x0000001fff0d7819 */ /* 0x000fe20000011608 */
[----:B------:R-:W-:Y:S02]  /*06b0*/  IMAD.IADD R15, R20, 0x1, -R15 ;  /* 0x00000001140f7824 */ /* 0x000fe400078e0a0f */
[----:B------:R-:W-:Y:S01]  /*06c0*/  IMAD R26, R26, 0x60000, RZ ;  /* 0x000600001a1a7824 */ /* 0x000fe200078e02ff */
[----:B------:R-:W-:Y:S01]  /*06d0*/  LEA.HI.SX32 R13, R8, R13, 0xe ;  /* 0x0000000d080d7211 */ /* 0x000fe200078f72ff */
[----:B------:R-:W-:Y:S02]  /*06e0*/  IMAD.IADD R9, R14, 0x1, -R9 ;  /* 0x000000010e097824 */ /* 0x000fe400078e0a09 */
[----:B------:R-:W-:Y:S01]  /*06f0*/  IMAD R14, R15, 0x60, R26 ;  /* 0x000000600f0e7824 */ /* 0x000fe200078e021a */
[----:B------:R-:W-:Y:S01]  /*0700*/  SHF.R.S32.HI R15, RZ, 0x1f, R27 ;  /* 0x0000001fff0f7819 */ /* 0x000fe2000001141b */
[----:B------:R-:W-:-:S02]  /*0710*/  IMAD R13, R13, 0x60000, RZ ;  /* 0x000600000d0d7824 */ /* 0x000fc400078e02ff */
[--C-:B------:R-:W-:Y:S01]  /*0720*/  IMAD R46, R19, 0x60, R26.reuse ;  /* 0x00000060132e7824 */ /* 0x100fe200078e021a */
[----:B------:R-:W-:Y:S01]  /*0730*/  IADD3 R31, P0, R27, R14, RZ ;  /* 0x0000000e1b1f7210 */ /* 0x000fe20007f1e0ff */
[--C-:B------:R-:W-:Y:S02]  /*0740*/  IMAD R60, R0, 0x60, R13.reuse ;  /* 0x00000060003c7824 */ /* 0x100fe400078e020d */
[----:B------:R-:W-:Y:S01]  /*0750*/  IMAD R56, R23, 0x60, R13 ;  /* 0x0000006017387824 */ /* 0x000fe200078e020d */
[-C--:B------:R-:W-:Y:S01]  /*0760*/  LEA.HI.X.SX32 R0, R14, R15.reuse, 0x1, P0 ;  /* 0x0000000f0e007211 */ /* 0x080fe200000f0eff */
[----:B------:R-:W-:Y:S01]  /*0770*/  IMAD R50, R18, 0x60, R26 ;  /* 0x0000006012327824 */ /* 0x000fe200078e021a */
[----:B------:R-:W-:Y:S01]  /*0780*/  IADD3 R23, P0, R27, R46, RZ ;  /* 0x0000002e1b177210 */ /* 0x000fe20007f1e0ff */
[C---:B------:R-:W-:Y:S01]  /*0790*/  IMAD.SHL.U32 R19, R31.reuse, 0x4, RZ ;  /* 0x000000041f137824 */ /* 0x040fe200078e00ff */
[----:B------:R-:W-:Y:S01]  /*07a0*/  SHF.L.U64.HI R31, R31, 0x2, R0 ;  /* 0x000000021f1f7819 */ /* 0x000fe20000010200 */
[----:B------:R-:W-:Y:S01]  /*07b0*/  VIADD R8, R27, 0xffffff40 ;  /* 0xffffff401b087836 */ /* 0x000fe20000000000 */
[----:B------:R-:W-:Y:S01]  /*07c0*/  LEA.HI.X.SX32 R0, R46, R15, 0x1, P0 ;  /* 0x0000000f2e007211 */ /* 0x000fe200000f0eff */
[----:B------:R-:W-:Y:S01]  /*07d0*/  IMAD R52, R21, 0x60, R26 ;  /* 0x0000006015347824 */ /* 0x000fe200078e021a */
[----:B------:R-:W-:-:S02]  /*07e0*/  IADD3 R35, P0, R27, R50, RZ ;  /* 0x000000321b237210 */ /* 0x000fc40007f1e0ff */
[----:B------:R-:W-:Y:S02]  /*07f0*/  ISETP.GE.U32.AND P2, PT, R8, 0x60, PT ;  /* 0x000000600800780c */ /* 0x000fe40003f46070 */
[C---:B------:R-:W-:Y:S01]  /*0800*/  SHF.L.U64.HI R33, R23.reuse, 0x2, R0 ;  /* 0x0000000217217819 */ /* 0x040fe20000010200 */
[----:B------:R-:W-:Y:S01]  /*0810*/  IMAD.SHL.U32 R23, R23, 0x4, RZ ;  /* 0x0000000417177824 */ /* 0x000fe200078e00ff */
[----:B------:R-:W-:Y:S02]  /*0820*/  IADD3 R8, P6, R19, UR6, RZ ;  /* 0x0000000613087c10 */ /* 0x000fe4000ffde0ff */
[----:B------:R-:W-:Y:S02]  /*0830*/  LEA.HI.X.SX32 R0, R50, R15, 0x1, P0 ;  /* 0x0000000f32007211 */ /* 0x000fe400000f0eff */
[----:B------:R-:W-:Y:S01]  /*0840*/  IADD3 R34, P0, R27, R52, RZ ;  /* 0x000000341b227210 */ /* 0x000fe20007f1e0ff */
[----:B------:R-:W-:Y:S01]  /*0850*/  IMAD R54, R9, 0x60, R13 ;  /* 0x0000006009367824 */ /* 0x000fe200078e020d */
[----:B------:R-:W-:-:S02]  /*0860*/  IADD3.X R9, R31, UR7, RZ, P6, !PT ;  /* 0x000000071f097c10 */ /* 0x000fc4000b7fe4ff */
[----:B-1----:R-:W-:Y:S02]  /*0870*/  IADD3 R4, P6, R23, UR6, RZ ;  /* 0x0000000617047c10 */ /* 0x002fe4000ffde0ff */
[----:B------:R-:W-:Y:S01]  /*0880*/  LEA.HI.X.SX32 R15, R52, R15, 0x1, P0 ;  /* 0x0000000f340f7211 */ /* 0x000fe200000f0eff */
[----:B------:R1:W4:Y:S01]  /*0890*/  @P3 LDG.E.EL R36, desc[UR4][R8.64+-0x480] ;  /* 0xfffb800408243981 */ /* 0x000322000c2e1900 */
[C---:B------:R-:W-:Y:S01]  /*08a0*/  SHF.L.U64.HI R21, R35.reuse, 0x2, R0 ;  /* 0x0000000223157819 */ /* 0x040fe20000010200 */
[----:B------:R-:W-:Y:S01]  /*08b0*/  IMAD.SHL.U32 R35, R35, 0x4, RZ ;  /* 0x0000000423237824 */ /* 0x000fe200078e00ff */
[----:B------:R-:W-:Y:S02]  /*08c0*/  IADD3.X R5, R33, UR7, RZ, P6, !PT ;  /* 0x0000000721057c10 */ /* 0x000fe4000b7fe4ff */
[C---:B------:R-:W-:Y:S01]  /*08d0*/  SHF.L.U64.HI R32, R34.reuse, 0x2, R15 ;  /* 0x0000000222207819 */ /* 0x040fe2000001020f */
[----:B------:R-:W-:Y:S01]  /*08e0*/  IMAD.SHL.U32 R34, R34, 0x4, RZ ;  /* 0x0000000422227824 */ /* 0x000fe200078e00ff */
[----:B0-----:R-:W-:Y:S01]  /*08f0*/  IADD3 R6, P0, R35, UR6, RZ ;  /* 0x0000000623067c10 */ /* 0x001fe2000ff1e0ff */
[----:B------:R0:W4:Y:S01]  /*0900*/  @P3 LDG.E.EL R37, desc[UR4][R4.64+-0x480] ;  /* 0xfffb800404253981 */ /* 0x000122000c2e1900 */
[----:B------:R-:W-:Y:S01]  /*0910*/  IMAD R58, R24, 0x60, R13 ;  /* 0x00000060183a7824 */ /* 0x000fe200078e020d */
[----:B-1----:R-:W-:-:S02]  /*0920*/  SHF.R.S32.HI R9, RZ, 0x1f, R25 ;  /* 0x0000001fff097819 */ /* 0x002fc40000011419 */
[----:B------:R-:W-:Y:S02]  /*0930*/  IADD3.X R7, R21, UR7, RZ, P0, !PT ;  /* 0x0000000715077c10 */ /* 0x000fe400087fe4ff */
[----:B------:R-:W-:-:S03]  /*0940*/  IADD3 R18, P0, R25, R54, RZ ;  /* 0x0000003619127210 */ /* 0x000fc60007f1e0ff */
[----:B------:R1:W4:Y:S01]  /*0950*/  @P3 LDG.E.EL R38, desc[UR4][R6.64+-0x480] ;  /* 0xfffb800406263981 */ /* 0x000322000c2e1900 */
[----:B0-----:R-:W-:Y:S02]  /*0960*/  IADD3 R4, P6, R34, UR6, RZ ;  /* 0x0000000622047c10 */ /* 0x001fe4000ffde0ff */
[-C--:B------:R-:W-:Y:S02]  /*0970*/  LEA.HI.X.SX32 R13, R54, R9.reuse, 0x1, P0 ;  /* 0x00000009360d7211 */ /* 0x080fe400000f0eff */
[----:B------:R-:W-:Y:S02]  /*0980*/  IADD3.X R5, R32, UR7, RZ, P6, !PT ;  /* 0x0000000720057c10 */ /* 0x000fe4000b7fe4ff */
[----:B------:R-:W-:Y:S02]  /*0990*/  IADD3 R22, P6, R25, R56, RZ ;  /* 0x0000003819167210 */ /* 0x000fe40007fde0ff */
[----:B------:R-:W-:Y:S01]  /*09a0*/  IADD3 R24, P0, R25, R58, RZ ;  /* 0x0000003a19187210 */ /* 0x000fe20007f1e0ff */
[----:B-1----:R-:W0:Y:S01]  /*09b0*/  LDC.64 R6, c[0x0][0x210] ;  /* 0x00008400ff067b82 */ /* 0x002e220000000a00 */
[-C--:B------:R-:W-:Y:S01]  /*09c0*/  LEA.HI.X.SX32 R15, R56, R9.reuse, 0x1, P6 ;  /* 0x00000009380f7211 */ /* 0x080fe200030f0eff */
[----:B------:R1:W4:Y:S01]  /*09d0*/  @P3 LDG.E.EL R39, desc[UR4][R4.64+-0x480] ;  /* 0xfffb800404273981 */ /* 0x000322000c2e1900 */
[C---:B------:R-:W-:Y:S01]  /*09e0*/  SHF.L.U64.HI R28, R18.reuse, 0x2, R13 ;  /* 0x00000002121c7819 */ /* 0x040fe2000001020d */
[----:B------:R-:W-:Y:S01]  /*09f0*/  IMAD.SHL.U32 R18, R18, 0x4, RZ ;  /* 0x0000000412127824 */ /* 0x000fe200078e00ff */
[----:B------:R-:W-:-:S02]  /*0a00*/  LEA.HI.X.SX32 R13, R58, R9, 0x1, P0 ;  /* 0x000000093a0d7211 */ /* 0x000fc400000f0eff */
[C---:B------:R-:W-:Y:S01]  /*0a10*/  SHF.L.U64.HI R0, R22.reuse, 0x2, R15 ;  /* 0x0000000216007819 */ /* 0x040fe2000001020f */
[----:B------:R-:W-:Y:S01]  /*0a20*/  IMAD.SHL.U32 R22, R22, 0x4, RZ ;  /* 0x0000000416167824 */ /* 0x000fe200078e00ff */
[----:B------:R-:W-:Y:S02]  /*0a30*/  IADD3 R26, P0, R25, R60, RZ ;  /* 0x0000003c191a7210 */ /* 0x000fe40007f1e0ff */
[C---:B------:R-:W-:Y:S01]  /*0a40*/  SHF.L.U64.HI R30, R24.reuse, 0x2, R13 ;  /* 0x00000002181e7819 */ /* 0x040fe2000001020d */
[----:B------:R-:W-:Y:S01]  /*0a50*/  IMAD.SHL.U32 R24, R24, 0x4, RZ ;  /* 0x0000000418187824 */ /* 0x000fe200078e00ff */
[----:B------:R-:W-:Y:S02]  /*0a60*/  IADD3 R2, P6, R18, UR6, RZ ;  /* 0x0000000612027c10 */ /* 0x000fe4000ffde0ff */
[----:B------:R-:W-:Y:S02]  /*0a70*/  LEA.HI.X.SX32 R29, R60, R9, 0x1, P0 ;  /* 0x000000093c1d7211 */ /* 0x000fe400000f0eff */
[----:B-1----:R-:W-:-:S02]  /*0a80*/  IADD3 R4, P0, R22, UR6, RZ ;  /* 0x0000000616047c10 */ /* 0x002fc4000ff1e0ff */
[----:B------:R-:W-:Y:S02]  /*0a90*/  IADD3.X R3, R28, UR7, RZ, P6, !PT ;  /* 0x000000071c037c10 */ /* 0x000fe4000b7fe4ff */
[----:B------:R-:W-:Y:S02]  /*0aa0*/  IADD3 R16, P6, R24, UR6, RZ ;  /* 0x0000000618107c10 */ /* 0x000fe4000ffde0ff */
[----:B------:R-:W-:Y:S01]  /*0ab0*/  IADD3.X R5, R0, UR7, RZ, P0, !PT ;  /* 0x0000000700057c10 */ /* 0x000fe200087fe4ff */
[----:B------:R1:W4:Y:S01]  /*0ac0*/  @P5 LDG.E.EL R40, desc[UR4][R2.64+-0x480] ;  /* 0xfffb800402285981 */ /* 0x000322000c2e1900 */
[----:B------:R-:W-:-:S03]  /*0ad0*/  IADD3.X R17, R30, UR7, RZ, P6, !PT ;  /* 0x000000071e117c10 */ /* 0x000fc6000b7fe4ff */
[----:B------:R1:W4:Y:S01]  /*0ae0*/  @P5 LDG.E.EL R41, desc[UR4][R4.64+-0x480] ;  /* 0xfffb800404295981 */ /* 0x000322000c2e1900 */
[C---:B------:R-:W-:Y:S01]  /*0af0*/  SHF.L.U64.HI R29, R26.reuse, 0x2, R29 ;  /* 0x000000021a1d7819 */ /* 0x040fe2000001021d */
[C---:B-1----:R-:W-:Y:S02]  /*0b00*/  IMAD.IADD R3, R27.reuse, 0x1, R50 ;  /* 0x000000011b037824 */ /* 0x042fe400078e0232 */
[----:B------:R0:W4:Y:S01]  /*0b10*/  @P5 LDG.E.EL R42, desc[UR4][R16.64+-0x480] ;  /* 0xfffb8004102a5981 */ /* 0x000122000c2e1900 */
[----:B------:R-:W-:Y:S01]  /*0b20*/  IMAD.SHL.U32 R26, R26, 0x4, RZ ;  /* 0x000000041a1a7824 */ /* 0x000fe200078e00ff */
[----:B------:R-:W1:Y:S01]  /*0b30*/  LDC.64 R4, c[0x0][0x218] ;  /* 0x00008600ff047b82 */ /* 0x000e620000000a00 */
[----:B------:R-:W-:Y:S02]  /*0b40*/  IMAD.IADD R9, R27, 0x1, R14 ;  /* 0x000000011b097824 */ /* 0x000fe400078e020e */
[----:B0-----:R-:W-:-:S05]  /*0b50*/  IMAD.WIDE R16, R3, 0x4, R6 ;  /* 0x0000000403107825 */ /* 0x001fca00078e0206 */
[----:B------:R-:W0:Y:S01]  /*0b60*/  LDC.64 R2, c[0x0][0x270] ;  /* 0x00009c00ff027b82 */ /* 0x000e220000000a00 */
[----:B------:R-:W-:Y:S01]  /*0b70*/  IADD3 R48, P0, R26, UR6, RZ ;  /* 0x000000061a307c10 */ /* 0x000fe2000ff1e0ff */
[----:B------:R-:W-:Y:S01]  /*0b80*/  IMAD.IADD R15, R27, 0x1, R46 ;  /* 0x000000011b0f7824 */ /* 0x000fe200078e022e */
[----:B------:R-:W4:Y:S01]  /*0b90*/  @!P4 LDG.E.EL R45, desc[UR4][R16.64] ;  /* 0x00000004102dc981 */ /* 0x000f22000c2e1900 */
[----:B------:R-:W-:Y:S01]  /*0ba0*/  IMAD.MOV.U32 R46, RZ, RZ, RZ ;  /* 0x000000ffff2e7224 */ /* 0x000fe200078e00ff */
[----:B------:R-:W-:Y:S01]  /*0bb0*/  IADD3.X R49, R29, UR7, RZ, P0, !PT ;  /* 0x000000071d317c10 */ /* 0x000fe200087fe4ff */
[--C-:B------:R-:W-:Y:S01]  /*0bc0*/  IMAD.WIDE R8, R9, 0x4, R6.reuse ;  /* 0x0000000409087825 */ /* 0x100fe200078e0206 */
[----:B------:R-:W-:Y:S02]  /*0bd0*/  CS2R R86, SRZ ;  /* 0x0000000000567805 */ /* 0x000fe4000001ff00 */
[----:B------:R-:W-:Y:S01]  /*0be0*/  CS2R R88, SRZ ;  /* 0x0000000000587805 */ /* 0x000fe2000001ff00 */
[----:B------:R-:W-:Y:S01]  /*0bf0*/  IMAD.MOV.U32 R85, RZ, RZ, RZ ;  /* 0x000000ffff557224 */ /* 0x000fe200078e00ff */
[----:B------:R1:W4:Y:S01]  /*0c00*/  @P5 LDG.E.EL R46, desc[UR4][R48.64+-0x480] ;  /* 0xfffb8004302e5981 */ /* 0x000322000c2e1900 */
[----:B------:R-:W-:Y:S01]  /*0c10*/  IMAD.WIDE R14, R15, 0x4, R6 ;  /* 0x000000040f0e7825 */ /* 0x000fe200078e0206 */
[----:B------:R-:W-:-:S02]  /*0c20*/  CS2R R68, SRZ ;  /* 0x0000000000447805 */ /* 0x000fc4000001ff00 */
[----:B------:R-:W-:Y:S01]  /*0c30*/  CS2R R70, SRZ ;  /* 0x0000000000467805 */ /* 0x000fe2000001ff00 */
[----:B------:R1:W4:Y:S01]  /*0c40*/  @!P4 LDG.E.EL R43, desc[UR4][R8.64] ;  /* 0x00000004082bc981 */ /* 0x000322000c2e1900 */
[----:B------:R-:W-:Y:S02]  /*0c50*/  IMAD.IADD R51, R25, 0x1, R58 ;  /* 0x0000000119337824 */ /* 0x000fe400078e023a */
[----:B------:R-:W-:Y:S01]  /*0c60*/  IMAD.MOV.U32 R84, RZ, RZ, 0x3e800000 ;  /* 0x3e800000ff547424 */ /* 0x000fe200078e00ff */
[----:B------:R1:W4:Y:S01]  /*0c70*/  @!P4 LDG.E.EL R44, desc[UR4][R14.64] ;  /* 0x000000040e2cc981 */ /* 0x000322000c2e1900 */
[----:B------:R-:W-:Y:S02]  /*0c80*/  IMAD.IADD R59, R27, 0x1, R52 ;  /* 0x000000011b3b7824 */ /* 0x000fe400078e0234 */
[C---:B------:R-:W-:Y:S02]  /*0c90*/  IMAD.IADD R13, R25.reuse, 0x1, R54 ;  /* 0x00000001190d7824 */ /* 0x040fe400078e0236 */
[----:B------:R-:W-:-:S02]  /*0ca0*/  IMAD.IADD R47, R25, 0x1, R56 ;  /* 0x00000001192f7824 */ /* 0x000fc400078e0238 */
[----:B------:R-:W-:Y:S01]  /*0cb0*/  IMAD.IADD R53, R25, 0x1, R60 ;  /* 0x0000000119357824 */ /* 0x000fe200078e023c */
[----:B-1----:R-:W-:Y:S01]  /*0cc0*/  CS2R R48, SRZ ;  /* 0x0000000000307805 */ /* 0x002fe2000001ff00 */
[--C-:B------:R-:W-:Y:S01]  /*0cd0*/  IMAD.WIDE R16, R51, 0x4, R6.reuse ;  /* 0x0000000433107825 */ /* 0x100fe200078e0206 */
[----:B------:R-:W-:Y:S02]  /*0ce0*/  CS2R R50, SRZ ;  /* 0x0000000000327805 */ /* 0x000fe4000001ff00 */
[----:B------:R-:W-:Y:S02]  /*0cf0*/  CS2R R90, SRZ ;  /* 0x00000000005a7805 */ /* 0x000fe4000001ff00 */
[----:B------:R-:W-:Y:S01]  /*0d00*/  CS2R R94, SRZ ;  /* 0x00000000005e7805 */ /* 0x000fe2000001ff00 */
[----:B------:R-:W-:-:S04]  /*0d10*/  IMAD.WIDE R58, R59, 0x4, R6 ;  /* 0x000000043b3a7825 */ /* 0x000fc800078e0206 */
[----:B------:R-:W-:Y:S02]  /*0d20*/  IMAD.MOV.U32 R106, RZ, RZ, RZ ;  /* 0x000000ffff6a7224 */ /* 0x000fe400078e00ff */
[----:B------:R-:W-:Y:S01]  /*0d30*/  IMAD.MOV.U32 R102, RZ, RZ, RZ ;  /* 0x000000ffff667224 */ /* 0x000fe200078e00ff */
[----:B------:R-:W-:Y:S01]  /*0d40*/  CS2R R128, SRZ ;  /* 0x0000000000807805 */ /* 0x000fe2000001ff00 */
[----:B------:R-:W-:Y:S01]  /*0d50*/  IMAD.WIDE R8, R13, 0x4, R6 ;  /* 0x000000040d087825 */ /* 0x000fe200078e0206 */
[----:B------:R-:W-:-:S03]  /*0d60*/  ULDC.64 UR6, c[0x0][0x238] ;  /* 0x00008e0000067ab9 */ /* 0x000fc60000000a00 */
[--C-:B------:R-:W-:Y:S01]  /*0d70*/  IMAD.WIDE R14, R47, 0x4, R6.reuse ;  /* 0x000000042f0e7825 */ /* 0x100fe200078e0206 */
[----:B------:R1:W4:Y:S03]  /*0d80*/  @!P1 LDG.E.EL R48, desc[UR4][R8.64] ;  /* 0x0000000408309981 */ /* 0x000326000c2e1900 */
[----:B------:R-:W-:Y:S01]  /*0d90*/  IMAD.WIDE R6, R53, 0x4, R6 ;  /* 0x0000000435067825 */ /* 0x000fe200078e0206 */
[----:B------:R-:W-:Y:S02]  /*0da0*/  CS2R R56, SRZ ;  /* 0x0000000000387805 */ /* 0x000fe4000001ff00 */
[----:B------:R-:W-:Y:S01]  /*0db0*/  CS2R R60, SRZ ;  /* 0x00000000003c7805 */ /* 0x000fe2000001ff00 */
[----:B------:R-:W4:Y:S01]  /*0dc0*/  @!P1 LDG.E.EL R50, desc[UR4][R16.64] ;  /* 0x0000000410329981 */ /* 0x000f22000c2e1900 */
[----:B------:R-:W-:Y:S01]  /*0dd0*/  IMAD.MOV.U32 R47, RZ, RZ, RZ ;  /* 0x000000ffff2f7224 */ /* 0x000fe200078e00ff */
[----:B------:R-:W-:-:S02]  /*0de0*/  CS2R R52, SRZ ;  /* 0x0000000000347805 */ /* 0x000fc4000001ff00 */
[----:B------:R5:W4:Y:S01]  /*0df0*/  @!P1 LDG.E.EL R51, desc[UR4][R6.64] ;  /* 0x0000000406339981 */ /* 0x000b22000c2e1900 */
[----:B-1----:R-:W-:-:S03]  /*0e00*/  IMAD.WIDE R8, R27, 0x4, R4 ;  /* 0x000000041b087825 */ /* 0x002fc600078e0204 */
[----:B------:R1:W4:Y:S01]  /*0e10*/  @!P4 LDG.E.EL R47, desc[UR4][R58.64] ;  /* 0x000000043a2fc981 */ /* 0x000322000c2e1900 */
[----:B0-----:R-:W-:-:S03]  /*0e20*/  IMAD.WIDE R66, R27, 0x4, R2 ;  /* 0x000000041b427825 */ /* 0x001fc600078e0202 */
[----:B------:R0:W4:Y:S01]  /*0e30*/  @!P1 LDG.E.EL R49, desc[UR4][R14.64] ;  /* 0x000000040e319981 */ /* 0x000122000c2e1900 */
[----:B-----5:R-:W5:Y:S03]  /*0e40*/  LDC.64 R6, c[0x0][0x230] ;  /* 0x00008c00ff067b82 */ /* 0x020f660000000a00 */
[----:B------:R-:W4:Y:S01]  /*0e50*/  @!P4 LDG.E.EL R57, desc[UR4][R8.64] ;  /* 0x000000040839c981 */ /* 0x000f22000c2e1900 */
[----:B-1----:R-:W-:-:S03]  /*0e60*/  CS2R R58, SRZ ;  /* 0x00000000003a7805 */ /* 0x002fc6000001ff00 */
[----:B------:R-:W4:Y:S01]  /*0e70*/  @!P2 LDG.E.EL R52, desc[UR4][R66.64+-0x300] ;  /* 0xfffd00044234a981 */ /* 0x000f22000c2e1900 */
[----:B0-----:R-:W-:-:S03]  /*0e80*/  IMAD.WIDE R14, R25, 0x4, R4 ;  /* 0x00000004190e7825 */ /* 0x001fc600078e0204 */
[----:B------:R-:W4:Y:S01]  /*0e90*/  @!P4 LDG.E.EL R56, desc[UR4][R8.64] ;  /* 0x000000040838c981 */ /* 0x000f22000c2e1900 */
[----:B------:R-:W0:Y:S03]  /*0ea0*/  LDC.64 R4, c[0x0][0x290] ;  /* 0x0000a400ff047b82 */ /* 0x000e260000000a00 */
[----:B------:R-:W4:Y:S04]  /*0eb0*/  @!P4 LDG.E.EL R58, desc[UR4][R8.64] ;  /* 0x00000004083ac981 */ /* 0x000f28000c2e1900 */
[----:B------:R1:W4:Y:S04]  /*0ec0*/  @!P4 LDG.E.EL R59, desc[UR4][R8.64] ;  /* 0x00000004083bc981 */ /* 0x000328000c2e1900 */
[----:B------:R-:W4:Y:S04]  /*0ed0*/  @!P1 LDG.E.EL R60, desc[UR4][R14.64] ;  /* 0x000000040e3c9981 */ /* 0x000f28000c2e1900 */
[----:B------:R-:W4:Y:S04]  /*0ee0*/  @!P1 LDG.E.EL R61, desc[UR4][R14.64] ;  /* 0x000000040e3d9981 */ /* 0x000f28000c2e1900 */
[----:B------:R-:W4:Y:S01]  /*0ef0*/  @!P1 LDG.E.EL R63, desc[UR4][R14.64] ;  /* 0x000000040e3f9981 */ /* 0x000f22000c2e1900 */
[----:B-1----:R-:W-:-:S03]  /*0f00*/  IMAD.WIDE R8, R27, 0x4, R74 ;  /* 0x000000041b087825 */ /* 0x002fc600078e024a */
[----:B------:R-:W4:Y:S01]  /*0f10*/  @!P2 LDG.E.EL R53, desc[UR4][R66.64+-0x300] ;  /* 0xfffd00044235a981 */ /* 0x000f22000c2e1900 */
[----:B-----5:R-:W-:Y:S01]  /*0f20*/  IMAD.WIDE R16, R27, 0x4, R6 ;  /* 0x000000041b107825 */ /* 0x020fe200078e0206 */
[----:B------:R-:W-:Y:S02]  /*0f30*/  CS2R R54, SRZ ;  /* 0x0000000000367805 */ /* 0x000fe4000001ff00 */
[----:B--2---:R-:W-:Y:S01]  /*0f40*/  SEL R10, R10, RZ, !P4 ;  /* 0x000000ff0a0a7207 */ /* 0x004fe20006000000 */
[----:B------:R-:W2:Y:S04]  /*0f50*/  @!P4 LDG.E.EL R64, desc[UR4][R8.64] ;  /* 0x000000040840c981 */ /* 0x000ea8000c2e1900 */
[----:B------:R-:W5:Y:S01]  /*0f60*/  @!P4 LDG.E.EL R72, desc[UR4][R16.64] ;  /* 0x000000041048c981 */ /* 0x000f62000c2e1900 */
[----:B------:R-:W-:-:S03]  /*0f70*/  FADD R126, R10, 9.9999997473787516356e-06 ;  /* 0x3727c5ac0a7e7421 */ /* 0x000fc60000000000 */
[----:B------:R-:W2:Y:S04]  /*0f80*/  @!P2 LDG.E.EL R54, desc[UR4][R66.64+-0x300] ;  /* 0xfffd00044236a981 */ /* 0x000ea8000c2e1900 */
[----:B------:R1:W2:Y:S01]  /*0f90*/  @!P2 LDG.E.EL R55, desc[UR4][R66.64+-0x300] ;  /* 0xfffd00044237a981 */ /* 0x0002a2000c2e1900 */
[----:B------:R-:W0:Y:S01]  /*0fa0*/  MUFU.SQRT R126, R126 ;  /* 0x0000007e007e7308 */ /* 0x000e220000002000 */
[----:B---3--:R-:W-:Y:S02]  /*0fb0*/  SEL R124, R11, RZ, !P4 ;  /* 0x000000ff0b7c7207 */ /* 0x008fe40006000000 */
[----:B------:R-:W3:Y:S01]  /*0fc0*/  @!P4 LDG.E.EL R65, desc[UR4][R8.64] ;  /* 0x000000040841c981 */ /* 0x000ee2000c2e1900 */
[----:B------:R-:W-:-:S03]  /*0fd0*/  IMAD.WIDE R6, R25, 0x4, R6 ;  /* 0x0000000419067825 */ /* 0x000fc600078e0206 */
[----:B------:R0:W2:Y:S01]  /*0fe0*/  @!P1 LDG.E.EL R62, desc[UR4][R14.64] ;  /* 0x000000040e3e9981 */ /* 0x0000a2000c2e1900 */
[----:B-1----:R-:W-:Y:S02]  /*0ff0*/  CS2R R66, SRZ ;  /* 0x0000000000427805 */ /* 0x002fe4000001ff00 */
[----:B------:R-:W-:Y:S01]  /*1000*/  IADD3 R10, P6, R19, UR8, RZ ;  /* 0x00000008130a7c10 */ /* 0x000fe2000ffde0ff */
[----:B------:R-:W-:Y:S01]  /*1010*/  FADD R124, R124, 9.9999997473787516356e-06 ;  /* 0x3727c5ac7c7c7421 */ /* 0x000fe20000000000 */
[----:B------:R-:W2:Y:S04]  /*1020*/  @!P1 LDG.E.EL R76, desc[UR4][R6.64] ;  /* 0x00000004064c9981 */ /* 0x000ea8000c2e1900 */
[----:B------:R-:W2:Y:S04]  /*1030*/  @!P4 LDG.E.EL R66, desc[UR4][R8.64] ;  /* 0x000000040842c981 */ /* 0x000ea8000c2e1900 */
[----:B------:R1:W2:Y:S01]  /*1040*/  @!P4 LDG.E.EL R67, desc[UR4][R8.64] ;  /* 0x000000040843c981 */ /* 0x0002a2000c2e1900 */
[----:B0-----:R-:W-:Y:S01]  /*1050*/  IMAD.WIDE R14, R25, 0x4, R74 ;  /* 0x00000004190e7825 */ /* 0x001fe200078e024a */
[----:B------:R-:W-:-:S02]  /*1060*/  CS2R R74, SRZ ;  /* 0x00000000004a7805 */ /* 0x000fc4000001ff00 */
[----:B------:R-:W-:Y:S01]  /*1070*/  IADD3.X R11, R31, UR9, RZ, P6, !PT ;  /* 0x000000091f0b7c10 */ /* 0x000fe2000b7fe4ff */
[----:B------:R-:W2:Y:S04]  /*1080*/  @!P1 LDG.E.EL R77, desc[UR4][R6.64] ;  /* 0x00000004064d9981 */ /* 0x000ea8000c2e1900 */
[----:B------:R-:W2:Y:S01]  /*1090*/  @!P1 LDG.E.EL R78, desc[UR4][R6.64] ;  /* 0x00000004064e9981 */ /* 0x000ea2000c2e1900 */
[----:B-1----:R-:W-:-:S03]  /*10a0*/  IMAD.WIDE R8, R27, 0x4, R4 ;  /* 0x000000041b087825 */ /* 0x002fc600078e0204 */
[----:B------:R0:W2:Y:S01]  /*10b0*/  @!P1 LDG.E.EL R79, desc[UR4][R6.64] ;  /* 0x00000004064f9981 */ /* 0x0000a2000c2e1900 */
[----:B------:R-:W-:-:S03]  /*10c0*/  IMAD.WIDE R4, R25, 0x4, R4 ;  /* 0x0000000419047825 */ /* 0x000fc600078e0204 */
[----:B------:R-:W2:Y:S04]  /*10d0*/  @P3 LDG.E.EL R80, desc[UR4][R8.64+-0x480] ;  /* 0xfffb800408503981 */ /* 0x000ea8000c2e1900 */
[----:B------:R-:W2:Y:S01]  /*10e0*/  @P3 LDG.E.EL R82, desc[UR4][R8.64+-0x480] ;  /* 0xfffb800408523981 */ /* 0x000ea2000c2e1900 */
[----:B0-----:R-:W-:-:S03]  /*10f0*/  IADD3 R6, P6, R35, UR8, RZ ;  /* 0x0000000823067c10 */ /* 0x001fc6000ffde0ff */
[----:B------:R-:W2:Y:S04]  /*1100*/  @P3 LDG.E.EL R83, desc[UR4][R8.64+-0x480] ;  /* 0xfffb800408533981 */ /* 0x000ea8000c2e1900 */
[----:B------:R0:W2:Y:S01]  /*1110*/  @P3 LDG.E.EL R81, desc[UR4][R8.64+-0x480] ;  /* 0xfffb800408513981 */ /* 0x0000a2000c2e1900 */
[----:B------:R-:W-:Y:S01]  /*1120*/  IADD3.X R7, R21, UR9, RZ, P6, !PT ;  /* 0x0000000915077c10 */ /* 0x000fe2000b7fe4ff */
[----:B------:R-:W1:Y:S02]  /*1130*/  MUFU.SQRT R124, R124 ;  /* 0x0000007c007c7308 */ /* 0x000e640000002000 */
[----:B------:R-:W2:Y:S04]  /*1140*/  @P5 LDG.E.EL R85, desc[UR4][R4.64+-0x480] ;  /* 0xfffb800404555981 */ /* 0x000ea8000c2e1900 */
[----:B------:R-:W2:Y:S01]  /*1150*/  @P5 LDG.E.EL R86, desc[UR4][R4.64+-0x480] ;  /* 0xfffb800404565981 */ /* 0x000ea2000c2e1900 */
[----:B0-----:R-:W-:-:S03]  /*1160*/  IADD3 R8, P0, R23, UR8, RZ ;  /* 0x0000000817087c10 */ /* 0x001fc6000ff1e0ff */
[----:B------:R-:W2:Y:S01]  /*1170*/  @P5 LDG.E.EL R88, desc[UR4][R4.64+-0x480] ;  /* 0xfffb800404585981 */ /* 0x000ea2000c2e1900 */
[----:B------:R-:W-:-:S03]  /*1180*/  IADD3.X R9, R33, UR9, RZ, P0, !PT ;  /* 0x0000000921097c10 */ /* 0x000fc600087fe4ff */
[----:B------:R0:W2:Y:S01]  /*1190*/  @P5 LDG.E.EL R87, desc[UR4][R4.64+-0x480] ;  /* 0xfffb800404575981 */ /* 0x0000a2000c2e1900 */
[----:B------:R-:W-:-:S03]  /*11a0*/  FSETP.GT.AND P6, PT, R126, 8.50705917302346158658e+37, PT ;  /* 0x7e8000007e00780b */ /* 0x000fc60003fc4000 */
[----:B------:R-:W2:Y:S01]  /*11b0*/  @!P4 LDG.E.EL R75, desc[UR4][R16.64] ;  /* 0x00000004104bc981 */ /* 0x000ea2000c2e1900 */
[----:B------:R-:W-:-:S03]  /*11c0*/  SEL R131, R12, RZ, !P4 ;  /* 0x000000ff0c837207 */ /* 0x000fc60006000000 */
[----:B------:R-:W2:Y:S01]  /*11d0*/  @!P1 LDG.E.EL R69, desc[UR4][R14.64] ;  /* 0x000000040e459981 */ /* 0x000ea2000c2e1900 */
[----:B0-----:R-:W-:Y:S01]  /*11e0*/  IADD3 R4, P0, R34, UR8, RZ ;  /* 0x0000000822047c10 */ /* 0x001fe2000ff1e0ff */
[----:B------:R-:W0:Y:S02]  /*11f0*/  LDC.64 R12, c[0x0][0x2a8] ;  /* 0x0000aa00ff0c7b82 */ /* 0x000e240000000a00 */
[----:B------:R-:W2:Y:S01]  /*1200*/  @!P1 LDG.E.EL R70, desc[UR4][R14.64] ;  /* 0x000000040e469981 */ /* 0x000ea2000c2e1900 */
[----:B------:R-:W-:Y:S02]  /*1210*/  IADD3.X R5, R32, UR9, RZ, P0, !PT ;  /* 0x0000000920057c10 */ /* 0x000fe400087fe4ff */
[----:B------:R-:W-:Y:S01]  /*1220*/  FSETP.GEU.AND P0, PT, R126, 1.175494350822287508e-38, PT ;  /* 0x008000007e00780b */ /* 0x000fe20003f0e000 */
[----:B------:R-:W-:Y:S01]  /*1230*/  FADD R131, R131, 9.9999997473787516356e-06 ;  /* 0x3727c5ac83837421 */ /* 0x000fe20000000000 */
[----:B------:R-:W-:Y:S01]  /*1240*/  FSEL R103, R84, 1, P6 ;  /* 0x3f80000054677808 */ /* 0x000fe20003000000 */
[----:B------:R-:W-:Y:S01]  /*1250*/  @P6 FMUL R126, R126, 0.25 ;  /* 0x3e8000007e7e6820 */ /* 0x000fe20000400000 */
[----:B-1----:R-:W-:Y:S01]  /*1260*/  FSETP.GT.AND P6, PT, R124, 8.50705917302346158658e+37, PT ;  /* 0x7e8000007c00780b */ /* 0x002fe20003fc4000 */
[----:B------:R-:W2:Y:S02]  /*1270*/  @!P4 LDG.E.EL R74, desc[UR4][R16.64] ;  /* 0x00000004104ac981 */ /* 0x000ea4000c2e1900 */
[----:B------:R-:W1:Y:S01]  /*1280*/  MUFU.SQRT R131, R131 ;  /* 0x0000008300837308 */ /* 0x000e620000002000 */
[----:B------:R-:W-:Y:S01]  /*1290*/  SEL R132, R93, RZ, !P4 ;  /* 0x000000ff5d847207 */ /* 0x000fe20006000000 */
[----:B------:R-:W2:Y:S04]  /*12a0*/  @!P1 LDG.E.EL R68, desc[UR4][R14.64] ;  /* 0x000000040e449981 */ /* 0x000ea8000c2e1900 */
[----:B------:R-:W-:Y:S01]  /*12b0*/  @!P0 FMUL R126, R126, 16777216 ;  /* 0x4b8000007e7e8820 */ /* 0x000fe20000400000 */
[----:B------:R-:W-:Y:S01]  /*12c0*/  @!P0 FMUL R103, R103, 16777216 ;  /* 0x4b80000067678820 */ /* 0x000fe20000400000 */
[----:B------:R-:W-:Y:S01]  /*12d0*/  FSETP.GEU.AND P0, PT, R124, 1.175494350822287508e-38, PT ;  /* 0x008000007c00780b */ /* 0x000fe20003f0e000 */
[----:B------:R-:W-:Y:S01]  /*12e0*/  FADD R132, R132, 9.9999997473787516356e-06 ;  /* 0x3727c5ac84847421 */ /* 0x000fe20000000000 */
[----:B------:R-:W-:Y:S01]  /*12f0*/  FSEL R107, R84, 1, P6 ;  /* 0x3f800000546b7808 */ /* 0x000fe20003000000 */
[----:B------:R4:W2:Y:S01]  /*1300*/  @!P1 LDG.E.EL R71, desc[UR4][R14.64] ;  /* 0x000000040e479981 */ /* 0x0008a2000c2e1900 */
[----:B------:R-:W-:-:S03]  /*1310*/  @P6 FMUL R124, R124, 0.25 ;  /* 0x3e8000007c7c6820 */ /* 0x000fc60000400000 */
[----:B------:R-:W4:Y:S01]  /*1320*/  MUFU.SQRT R132, R132 ;  /* 0x0000008400847308 */ /* 0x000f220000002000 */
[----:B-1----:R-:W-:Y:S01]  /*1330*/  FSETP.GT.AND P6, PT, R131, 8.50705917302346158658e+37, PT ;  /* 0x7e8000008300780b */ /* 0x002fe20003fc4000 */
[----:B------:R1:W2:Y:S01]  /*1340*/  @!P4 LDG.E.EL R73, desc[UR4][R16.64] ;  /* 0x000000041049c981 */ /* 0x0002a2000c2e1900 */
[----:B----4-:R-:W-:Y:S01]  /*1350*/  SEL R98, R98, RZ, !P1 ;  /* 0x000000ff62627207 */ /* 0x010fe20004800000 */
[----:B------:R-:W1:Y:S02]  /*1360*/  LDC.64 R14, c[0x0][0x2a0] ;  /* 0x0000a800ff0e7b82 */ /* 0x000e640000000a00 */
[----:B------:R-:W-:Y:S01]  /*1370*/  @!P0 FMUL R124, R124, 16777216 ;  /* 0x4b8000007c7c8820 */ /* 0x000fe20000400000 */
[----:B------:R-:W-:Y:S01]  /*1380*/  @!P0 FMUL R107, R107, 16777216 ;  /* 0x4b8000006b6b8820 */ /* 0x000fe20000400000 */
[----:B------:R-:W-:Y:S01]  /*1390*/  FSETP.GEU.AND P0, PT, R131, 1.175494350822287508e-38, PT ;  /* 0x008000008300780b */ /* 0x000fe20003f0e000 */
[----:B------:R-:W-:Y:S01]  /*13a0*/  FADD R109, R98, 9.9999997473787516356e-06 ;  /* 0x3727c5ac626d7421 */ /* 0x000fe20000000000 */
[----:B------:R-:W-:-:S04]  /*13b0*/  FSEL R108, R84, 1, P6 ;  /* 0x3f800000546c7808 */ /* 0x000fc80003000000 */
[----:B------:R-:W-:Y:S01]  /*13c0*/  @P6 FMUL R131, R131, 0.25 ;  /* 0x3e80000083836820 */ /* 0x000fe20000400000 */
[----:B------:R-:W-:Y:S01]  /*13d0*/  FSETP.GT.AND P6, PT, R132, 8.50705917302346158658e+37, PT ;  /* 0x7e8000008400780b */ /* 0x000fe20003fc4000 */
[----:B------:R-:W4:Y:S01]  /*13e0*/  MUFU.SQRT R109, R109 ;  /* 0x0000006d006d7308 */ /* 0x000f220000002000 */
[----:B------:R-:W-:-:S04]  /*13f0*/  SEL R101, R101, RZ, !P1 ;  /* 0x000000ff65657207 */ /* 0x000fc80004800000 */
[----:B------:R-:W-:Y:S01]  /*1400*/  @!P0 FMUL R131, R131, 16777216 ;  /* 0x4b80000083838820 */ /* 0x000fe20000400000 */
[----:B------:R-:W-:Y:S01]  /*1410*/  @!P0 FMUL R108, R108, 16777216 ;  /* 0x4b8000006c6c8820 */ /* 0x000fe20000400000 */
[----:B------:R-:W-:Y:S01]  /*1420*/  FSETP.GEU.AND P0, PT, R132, 1.175494350822287508e-38, PT ;  /* 0x008000008400780b */ /* 0x000fe20003f0e000 */
[----:B------:R-:W-:Y:S01]  /*1430*/  FADD R110, R101, 9.9999997473787516356e-06 ;  /* 0x3727c5ac656e7421 */ /* 0x000fe20000000000 */
[----:B------:R-:W-:Y:S01]  /*1440*/  FSEL R111, R84, 1, P6 ;  /* 0x3f800000546f7808 */ /* 0x000fe20003000000 */
[----:B-1----:R-:W-:-:S04]  /*1450*/  IMAD.WIDE R16, R27, 0x4, R14 ;  /* 0x000000041b107825 */ /* 0x002fc800078e020e */
[----:B------:R-:W1:Y:S01]  /*1460*/  MUFU.SQRT R110, R110 ;  /* 0x0000006e006e7308 */ /* 0x000e620000002000 */
[----:B------:R-:W-:Y:S01]  /*1470*/  @P6 FMUL R132, R132, 0.25 ;  /* 0x3e80000084846820 */ /* 0x000fe20000400000 */
[----:B----4-:R-:W-:Y:S01]  /*1480*/  FSETP.GT.AND P6, PT, R109, 8.50705917302346158658e+37, PT ;  /* 0x7e8000006d00780b */ /* 0x010fe20003fc4000 */
[----:B------:R-:W-:Y:S01]  /*1490*/  IMAD.MOV.U32 R93, RZ, RZ, RZ ;  /* 0x000000ffff5d7224 */ /* 0x000fe200078e00ff */
[----:B------:R-:W4:Y:S01]  /*14a0*/  @P3 LDG.E.EL R89, desc[UR4][R16.64+-0x480] ;  /* 0xfffb800410593981 */ /* 0x000f22000c2e1900 */
[----:B------:R-:W-:Y:S01]  /*14b0*/  SEL R99, R99, RZ, !P1 ;  /* 0x000000ff63637207 */ /* 0x000fe20004800000 */
[----:B------:R-:W-:Y:S02]  /*14c0*/  @!P0 FMUL R132, R132, 16777216 ;  /* 0x4b80000084848820 */ /* 0x000fe40000400000 */
[----:B------:R-:W2:Y:S01]  /*14d0*/  @P3 LDG.E.EL R90, desc[UR4][R16.64+-0x480] ;  /* 0xfffb8004105a3981 */ /* 0x000ea2000c2e1900 */
[----:B------:R-:W-:-:S03]  /*14e0*/  @!P0 FMUL R111, R111, 16777216 ;  /* 0x4b8000006f6f8820 */ /* 0x000fc60000400000 */
[----:B------:R-:W2:Y:S01]  /*14f0*/  @P3 LDG.E.EL R91, desc[UR4][R16.64+-0x480] ;  /* 0xfffb8004105b3981 */ /* 0x000ea2000c2e1900 */
[----:B------:R-:W-:-:S03]  /*1500*/  FSETP.GEU.AND P0, PT, R109, 1.175494350822287508e-38, PT ;  /* 0x008000006d00780b */ /* 0x000fc60003f0e000 */
[----:B------:R0:W2:Y:S01]  /*1510*/  @P3 LDG.E.EL R92, desc[UR4][R16.64+-0x480] ;  /* 0xfffb8004105c3981 */ /* 0x0000a2000c2e1900 */
[----:B------:R-:W-:Y:S01]  /*1520*/  SEL R114, R96, RZ, P3 ;  /* 0x000000ff60727207 */ /* 0x000fe20001800000 */
[----:B------:R-:W-:Y:S02]  /*1530*/  IMAD.MOV.U32 R96, RZ, RZ, RZ ;  /* 0x000000ffff607224 */ /* 0x000fe400078e00ff */
[----:B------:R-:W-:Y:S01]  /*1540*/  FADD R112, R99, 9.9999997473787516356e-06 ;  /* 0x3727c5ac63707421 */ /* 0x000fe20000000000 */
[----:B0-----:R-:W-:-:S05]  /*1550*/  IMAD.WIDE R16, R27, 0x4, R12 ;  /* 0x000000041b107825 */ /* 0x001fca00078e020c */
[----:B------:R-:W2:Y:S01]  /*1560*/  @P3 LDG.E.EL R93, desc[UR4][R16.64+-0x480] ;  /* 0xfffb8004105d3981 */ /* 0x000ea2000c2e1900 */
[----:B------:R-:W-:-:S03]  /*1570*/  FSEL R113, R84, 1, P6 ;  /* 0x3f80000054717808 */ /* 0x000fc60003000000 */
[----:B------:R-:W2:Y:S01]  /*1580*/  @P3 LDG.E.EL R95, desc[UR4][R16.64+-0x480] ;  /* 0xfffb8004105f3981 */ /* 0x000ea2000c2e1900 */
[----:B------:R-:W0:Y:S01]  /*1590*/  MUFU.SQRT R112, R112 ;  /* 0x0000007000707308 */ /* 0x000e220000002000 */
[----:B------:R-:W-:Y:S02]  /*15a0*/  @P6 FMUL R109, R109, 0.25 ;  /* 0x3e8000006d6d6820 */ /* 0x000fe40000400000 */
[----:B------:R-:W2:Y:S01]  /*15b0*/  @P3 LDG.E.EL R96, desc[UR4][R16.64+-0x480] ;  /* 0xfffb800410603981 */ /* 0x000ea2000c2e1900 */
[----:B-1----:R-:W-:Y:S02]  /*15c0*/  FSETP.GT.AND P6, PT, R110, 8.50705917302346158658e+37, PT ;  /* 0x7e8000006e00780b */ /* 0x002fe40003fc4000 */
[----:B------:R-:W-:Y:S01]  /*15d0*/  SEL R119, R100, RZ, P3 ;  /* 0x000000ff64777207 */ /* 0x000fe20001800000 */
[----:B------:R1:W2:Y:S01]  /*15e0*/  @P3 LDG.E.EL R94, desc[UR4][R16.64+-0x480] ;  /* 0xfffb8004105e3981 */ /* 0x0002a2000c2e1900 */
[----:B------:R-:W-:Y:S02]  /*15f0*/  CS2R R100, SRZ ;  /* 0x0000000000647805 */ /* 0x000fe4000001ff00 */
[----:B------:R-:W-:-:S02]  /*1600*/  SEL R104, R104, RZ, !P1 ;  /* 0x000000ff68687207 */ /* 0x000fc40004800000 */
[----:B------:R-:W-:Y:S01]  /*1610*/  CS2R R98, SRZ ;  /* 0x0000000000627805 */ /* 0x000fe2000001ff00 */
[----:B------:R-:W-:Y:S01]  /*1620*/  @!P0 FMUL R109, R109, 16777216 ;  /* 0x4b8000006d6d8820 */ /* 0x000fe20000400000 */
[----:B------:R-:W-:Y:S01]  /*1630*/  @!P0 FMUL R113, R113, 16777216 ;  /* 0x4b80000071718820 */ /* 0x000fe20000400000 */
[----:B------:R-:W-:Y:S01]  /*1640*/  IMAD.WIDE R14, R25, 0x4, R14 ;  /* 0x00000004190e7825 */ /* 0x000fe200078e020e */
[----:B------:R-:W-:-:S03]  /*1650*/  FSETP.GEU.AND P0, PT, R110, 1.175494350822287508e-38, PT ;  /* 0x008000006e00780b */ /* 0x000fc60003f0e000 */
[----:B-1----:R-:W-:-:S04]  /*1660*/  IMAD.WIDE R16, R25, 0x4, R12 ;  /* 0x0000000419107825 */ /* 0x002fc800078e020c */
[----:B------:R-:W-:Y:S01]  /*1670*/  FADD R118, R104, 9.9999997473787516356e-06 ;  /* 0x3727c5ac68767421 */ /* 0x000fe20000000000 */
[----:B------:R-:W3:Y:S01]  /*1680*/  @P5 LDG.E.EL R100, desc[UR4][R14.64+-0x480] ;  /* 0xfffb80040e645981 */ /* 0x000ee2000c2e1900 */
[----:B------:R-:W-:Y:S01]  /*1690*/  SEL R138, R117, RZ, P3 ;  /* 0x000000ff758a7207 */ /* 0x000fe20001800000 */
[----:B------:R-:W-:Y:S02]  /*16a0*/  IMAD.MOV.U32 R104, RZ, RZ, RZ ;  /* 0x000000ffff687224 */ /* 0x000fe400078e00ff */
[----:B------:R-:W3:Y:S01]  /*16b0*/  @P5 LDG.E.EL R98, desc[UR4][R14.64+-0x480] ;  /* 0xfffb80040e625981 */ /* 0x000ee2000c2e1900 */
[----:B------:R-:W-:Y:S01]  /*16c0*/  @P6 FMUL R110, R110, 0.25 ;  /* 0x3e8000006e6e6820 */ /* 0x000fe20000400000 */
[----:B------:R-:W-:Y:S01]  /*16d0*/  FADD R114, R114, 9.9999997473787516356e-06 ;  /* 0x3727c5ac72727421 */ /* 0x000fe20000000000 */
[----:B------:R-:W-:Y:S01]  /*16e0*/  SEL R120, R97, RZ, P3 ;  /* 0x000000ff61787207 */ /* 0x000fe20001800000 */
[----:B------:R-:W3:Y:S01]  /*16f0*/  @P5 LDG.E.EL R106, desc[UR4][R16.64+-0x480] ;  /* 0xfffb8004106a5981 */ /* 0x000ee2000c2e1900 */
[----:B------:R-:W-:Y:S01]  /*1700*/  FSEL R117, R84, 1, P6 ;  /* 0x3f80000054757808 */ /* 0x000fe20003000000 */
[----:B------:R-:W1:Y:S02]  /*1710*/  LDC.64 R12, c[0x0][0x268] ;  /* 0x00009a00ff0c7b82 */ /* 0x000e640000000a00 */
[----:B------:R-:W3:Y:S01]  /*1720*/  @P5 LDG.E.EL R102, desc[UR4][R16.64+-0x480] ;  /* 0xfffb800410665981 */ /* 0x000ee2000c2e1900 */
[----:B------:R-:W0:Y:S02]  /*1730*/  MUFU.SQRT R118, R118 ;  /* 0x0000007600767308 */ /* 0x000e240000002000 */
[----:B0-----:R-:W-:Y:S01]  /*1740*/  FSETP.GT.AND P6, PT, R112, 8.50705917302346158658e+37, PT ;  /* 0x7e8000007000780b */ /* 0x001fe20003fc4000 */
[----:B------:R-:W3:Y:S01]  /*1750*/  @P5 LDG.E.EL R101, desc[UR4][R14.64+-0x480] ;  /* 0xfffb80040e655981 */ /* 0x000ee2000c2e1900 */
[----:B------:R-:W-:Y:S01]  /*1760*/  @!P0 FMUL R110, R110, 16777216 ;  /* 0x4b8000006e6e8820 */ /* 0x000fe20000400000 */
[----:B------:R-:W-:-:S02]  /*1770*/  @!P0 FMUL R117, R117, 16777216 ;  /* 0x4b80000075758820 */ /* 0x000fc40000400000 */
[----:B------:R-:W3:Y:S01]  /*1780*/  @P5 LDG.E.EL R104, desc[UR4][R16.64+-0x480] ;  /* 0xfffb800410685981 */ /* 0x000ee2000c2e1900 */
[----:B------:R-:W-:Y:S01]  /*1790*/  FSETP.GEU.AND P0, PT, R112, 1.175494350822287508e-38, PT ;  /* 0x008000007000780b */ /* 0x000fe20003f0e000 */
[----:B------:R-:W0:Y:S01]  /*17a0*/  MUFU.SQRT R114, R114 ;  /* 0x0000007200727308 */ /* 0x000e220000002000 */
[----:B------:R-:W-:Y:S01]  /*17b0*/  FSEL R123, R84, 1, P6 ;  /* 0x3f800000547b7808 */ /* 0x000fe20003000000 */
[----:B------:R0:W3:Y:S01]  /*17c0*/  @P5 LDG.E.EL R99, desc[UR4][R14.64+-0x480] ;  /* 0xfffb80040e635981 */ /* 0x0000e2000c2e1900 */
[----:B------:R-:W-:-:S03]  /*17d0*/  IMAD.MOV.U32 R97, RZ, RZ, RZ ;  /* 0x000000ffff617224 */ /* 0x000fc600078e00ff */
[----:B------:R-:W3:Y:S01]  /*17e0*/  @P5 LDG.E.EL R105, desc[UR4][R16.64+-0x480] ;  /* 0xfffb800410695981 */ /* 0x000ee2000c2e1900 */
[----:B------:R-:W-:Y:S01]  /*17f0*/  @P6 FMUL R112, R112, 0.25 ;  /* 0x3e80000070706820 */ /* 0x000fe20000400000 */
[----:B------:R-:W-:Y:S01]  /*1800*/  FSETP.GT.AND P6, PT, R118, 8.50705917302346158658e+37, PT ;  /* 0x7e8000007600780b */ /* 0x000fe20003fc4000 */
[----:B------:R-:W-:Y:S01]  /*1810*/  FADD R120, R120, 9.9999997473787516356e-06 ;  /* 0x3727c5ac78787421 */ /* 0x000fe20000000000 */
[----:B------:R0:W3:Y:S02]  /*1820*/  @!P2 LDG.E.EL R97, desc[UR4][R10.64+-0x300] ;  /* 0xfffd00040a61a981 */ /* 0x0000e4000c2e1900 */
[----:B------:R-:W-:Y:S01]  /*1830*/  @!P0 FMUL R112, R112, 16777216 ;  /* 0x4b80000070708820 */ /* 0x000fe20000400000 */
[----:B------:R-:W-:Y:S01]  /*1840*/  @!P0 FMUL R123, R123, 16777216 ;  /* 0x4b8000007b7b8820 */ /* 0x000fe20000400000 */
[----:B------:R-:W-:Y:S01]  /*1850*/  FSETP.GEU.AND P0, PT, R118, 1.175494350822287508e-38, PT ;  /* 0x008000007600780b */ /* 0x000fe20003f0e000 */
[----:B0-----:R-:W0:Y:S01]  /*1860*/  LDC.64 R14, c[0x0][0x280] ;  /* 0x0000a000ff0e7b82 */ /* 0x001e220000000a00 */
[----:B------:R-:W-:Y:S01]  /*1870*/  SEL R116, R116, RZ, P5 ;  /* 0x000000ff74747207 */ /* 0x000fe20002800000 */
[----:B------:R-:W1:Y:S01]  /*1880*/  MUFU.SQRT R120, R120 ;  /* 0x0000007800787308 */ /* 0x000e620000002000 */
[----:B------:R-:W-:-:S05]  /*1890*/  FSEL R133, R84, 1, P6 ;  /* 0x3f80000054857808 */ /* 0x000fca0003000000 */
[----:B------:R-:W5:Y:S01]  /*18a0*/  LDC.64 R10, c[0x0][0x278] ;  /* 0x00009e00ff0a7b82 */ /* 0x000f620000000a00 */
[----:B------:R-:W-:Y:S01]  /*18b0*/  @P6 FMUL R118, R118, 0.25 ;  /* 0x3e80000076766820 */ /* 0x000fe20000400000 */
[----:B------:R-:W-:Y:S01]  /*18c0*/  SEL R137, R122, RZ, P5 ;  /* 0x000000ff7a897207 */ /* 0x000fe20002800000 */
[----:B------:R-:W-:Y:S01]  /*18d0*/  FADD R122, R116, 9.9999997473787516356e-06 ;  /* 0x3727c5ac747a7421 */ /* 0x000fe20000000000 */
[----:B------:R-:W-:Y:S01]  /*18e0*/  FSETP.GT.AND P6, PT, R114, 8.50705917302346158658e+37, PT ;  /* 0x7e8000007200780b */ /* 0x000fe20003fc4000 */
[----:B------:R-:W-:Y:S02]  /*18f0*/  IMAD.MOV.U32 R116, RZ, RZ, RZ ;  /* 0x000000ffff747224 */ /* 0x000fe400078e00ff */
[----:B------:R-:W-:Y:S01]  /*1900*/  @!P0 FMUL R118, R118, 16777216 ;  /* 0x4b80000076768820 */ /* 0x000fe20000400000 */
[----:B------:R-:W-:Y:S01]  /*1910*/  @!P0 FMUL R133, R133, 16777216 ;  /* 0x4b80000085858820 */ /* 0x000fe20000400000 */
[----:B------:R-:W-:Y:S02]  /*1920*/  SEL R115, R115, RZ, P5 ;  /* 0x000000ff73737207 */ /* 0x000fe40002800000 */
[----:B------:R-:W-:Y:S01]  /*1930*/  FSETP.GEU.AND P0, PT, R114, 1.175494350822287508e-38, PT ;  /* 0x008000007200780b */ /* 0x000fe20003f0e000 */
[----:B------:R1:W-:Y:S01]  /*1940*/  MUFU.RCP R146, R124 ;  /* 0x0000007c00927308 */ /* 0x0003e20000001000 */
[----:B------:R1:W3:Y:S01]  /*1950*/  @!P2 LDG.E.EL R116, desc[UR4][R6.64+-0x300] ;  /* 0xfffd00040674a981 */ /* 0x0002e2000c2e1900 */
[----:B------:R-:W-:Y:S01]  /*1960*/  FADD R135, R115, 9.9999997473787516356e-06 ;  /* 0x3727c5ac73877421 */ /* 0x000fe20000000000 */
[----:B------:R-:W-:Y:S01]  /*1970*/  IMAD.MOV.U32 R115, RZ, RZ, RZ ;  /* 0x000000ffff737224 */ /* 0x000fe200078e00ff */
[----:B------:R-:W-:-:S02]  /*1980*/  FSEL R136, R84, 1, P6 ;  /* 0x3f80000054887808 */ /* 0x000fc40003000000 */
[----:B-1----:R-:W-:Y:S01]  /*1990*/  CS2R R124, SRZ ;  /* 0x00000000007c7805 */ /* 0x002fe2000001ff00 */
[----:B------:R-:W-:Y:S01]  /*19a0*/  @P6 FMUL R114, R114, 0.25 ;  /* 0x3e80000072726820 */ /* 0x000fe20000400000 */
[----:B------:R-:W-:Y:S01]  /*19b0*/  IMAD.WIDE R6, R27, 0x4, R12 ;  /* 0x000000041b067825 */ /* 0x000fe200078e020c */
[----:B------:R-:W-:-:S03]  /*19c0*/  FSETP.GT.AND P6, PT, R120, 8.50705917302346158658e+37, PT ;  /* 0x7e8000007800780b */ /* 0x000fc60003fc4000 */
[----:B------:R-:W-:Y:S01]  /*19d0*/  FADD R119, R119, 9.9999997473787516356e-06 ;  /* 0x3727c5ac77777421 */ /* 0x000fe20000000000 */
[----:B------:R1:W-:Y:S01]  /*19e0*/  MUFU.RCP R147, R131 ;  /* 0x0000008300937308 */ /* 0x0003e20000001000 */
[----:B------:R5:W4:Y:S01]  /*19f0*/  @!P2 LDG.E.EL R115, desc[UR4][R8.64+-0x300] ;  /* 0xfffd00040873a981 */ /* 0x000b22000c2e1900 */
[----:B------:R-:W-:-:S03]  /*1a00*/  @!P0 FMUL R114, R114, 16777216 ;  /* 0x4b80000072728820 */ /* 0x000fc60000400000 */
[----:B------:R-:W4:Y:S01]  /*1a10*/  @!P2 LDG.E.EL R125, desc[UR4][R6.64+-0x300] ;  /* 0xfffd0004067da981 */ /* 0x000f22000c2e1900 */
[----:B------:R-:W-:Y:S01]  /*1a20*/  @!P0 FMUL R136, R136, 16777216 ;  /* 0x4b80000088888820 */ /* 0x000fe20000400000 */
[C---:B0-----:R-:W-:Y:S01]  /*1a30*/  IMAD.WIDE R16, R27.reuse, 0x4, R14 ;  /* 0x000000041b107825 */ /* 0x041fe200078e020e */
[----:B------:R0:W-:Y:S01]  /*1a40*/  MUFU.RCP R144, R126 ;  /* 0x0000007e00907308 */ /* 0x0001e20000001000 */
[----:B-1----:R-:W-:Y:S02]  /*1a50*/  CS2R R130, SRZ ;  /* 0x0000000000827805 */ /* 0x002fe4000001ff00 */
[C---:B------:R-:W-:Y:S01]  /*1a60*/  FSETP.GEU.AND P0, PT, R120.reuse, 1.175494350822287508e-38, PT ;  /* 0x008000007800780b */ /* 0x040fe20003f0e000 */
[----:B-----5:R-:W-:Y:S01]  /*1a70*/  IMAD.WIDE R8, R27, 0x4, R10 ;  /* 0x000000041b087825 */ /* 0x020fe200078e020a */
[----:B------:R-:W5:Y:S03]  /*1a80*/  @!P2 LDG.E.EL R128, desc[UR4][R6.64+-0x300] ;  /* 0xfffd00040680a981 */ /* 0x000f66000c2e1900 */
[----:B------:R-:W1:Y:S01]  /*1a90*/  MUFU.SQRT R119, R119 ;  /* 0x0000007700777308 */ /* 0x000e620000002000 */
[----:B0-----:R-:W-:Y:S01]  /*1aa0*/  CS2R R126, SRZ ;  /* 0x00000000007e7805 */ /* 0x001fe2000001ff00 */
[----:B------:R-:W4:Y:S04]  /*1ab0*/  @!P2 LDG.E.EL R130, desc[UR4][R8.64+-0x300] ;  /* 0xfffd00040882a981 */ /* 0x000f28000c2e1900 */
[----:B------:R-:W4:Y:S01]  /*1ac0*/  @!P2 LDG.E.EL R129, desc[UR4][R16.64+-0x300] ;  /* 0xfffd00041081a981 */ /* 0x000f22000c2e1900 */
[----:B------:R-:W-:-:S03]  /*1ad0*/  @P6 FMUL R120, R120, 0.25 ;  /* 0x3e80000078786820 */ /* 0x000fc60000400000 */
[----:B------:R-:W4:Y:S01]  /*1ae0*/  @!P2 LDG.E.EL R127, desc[UR4][R6.64+-0x300] ;  /* 0xfffd0004067fa981 */ /* 0x000f22000c2e1900 */
[----:B------:R-:W-:Y:S01]  /*1af0*/  FADD R138, R138, 9.9999997473787516356e-06 ;  /* 0x3727c5ac8a8a7421 */ /* 0x000fe20000000000 */
[----:B------:R-:W-:Y:S01]  /*1b00*/  @!P0 FMUL R120, R120, 16777216 ;  /* 0x4b80000078788820 */ /* 0x000fe20000400000 */
[----:B------:R-:W-:Y:S01]  /*1b10*/  SEL R121, R121, RZ, P5 ;  /* 0x000000ff79797207 */ /* 0x000fe20002800000 */
[----:B------:R-:W4:Y:S01]  /*1b20*/  @!P2 LDG.E.EL R126, desc[UR4][R8.64+-0x300] ;  /* 0xfffd0004087ea981 */ /* 0x000f22000c2e1900 */
[----:B------:R-:W-:-:S03]  /*1b30*/  FSEL R139, R84, 1, P6 ;  /* 0x3f800000548b7808 */ /* 0x000fc60003000000 */
[----:B------:R-:W4:Y:S01]  /*1b40*/  @!P2 LDG.E.EL R131, desc[UR4][R16.64+-0x300] ;  /* 0xfffd00041083a981 */ /* 0x000f22000c2e1900 */
[----:B------:R-:W0:Y:S01]  /*1b50*/  MUFU.SQRT R138, R138 ;  /* 0x0000008a008a7308 */ /* 0x000e220000002000 */
[----:B-1----:R-:W-:Y:S01]  /*1b60*/  FSETP.GT.AND P6, PT, R119, 8.50705917302346158658e+37, PT ;  /* 0x7e8000007700780b */ /* 0x002fe20003fc4000 */
[----:B------:R-:W-:Y:S01]  /*1b70*/  FADD R134, R121, 9.9999997473787516356e-06 ;  /* 0x3727c5ac79867421 */ /* 0x000fe20000000000 */
[----:B------:R-:W-:Y:S02]  /*1b80*/  IMAD.MOV.U32 R121, RZ, RZ, RZ ;  /* 0x000000ffff797224 */ /* 0x000fe400078e00ff */
[----:B------:R-:W-:Y:S01]  /*1b90*/  @!P0 FMUL R139, R139, 16777216 ;  /* 0x4b8000008b8b8820 */ /* 0x000fe20000400000 */
[----:B------:R1:W4:Y:S02]  /*1ba0*/  @!P2 LDG.E.EL R124, desc[UR4][R6.64+-0x300] ;  /* 0xfffd0004067ca981 */ /* 0x000324000c2e1900 */
[----:B------:R0:W-:Y:S01]  /*1bb0*/  MUFU.RCP R148, R132 ;  /* 0x0000008400947308 */ /* 0x0001e20000001000 */
[----:B------:R-:W-:Y:S01]  /*1bc0*/  FSETP.GEU.AND P0, PT, R119, 1.175494350822287508e-38, PT ;  /* 0x008000007700780b */ /* 0x000fe20003f0e000 */
[----:B------:R-:W4:Y:S06]  /*1bd0*/  @!P2 LDG.E.EL R121, desc[UR4][R4.64+-0x300] ;  /* 0xfffd00040479a981 */ /* 0x000f2c000c2e1900 */
[----:B------:R1:W-:Y:S01]  /*1be0*/  MUFU.RCP R142, R120 ;  /* 0x00000078008e7308 */ /* 0x0003e20000001000 */
[----:B0-----:R-:W-:-:S02]  /*1bf0*/  IMAD.MOV.U32 R132, RZ, RZ, RZ ;  /* 0x000000ffff847224 */ /* 0x001fc400078e00ff */
[----:B-1----:R-:W-:-:S04]  /*1c00*/  IMAD.MOV.U32 R6, RZ, RZ, RZ ;  /* 0x000000ffff067224 */ /* 0x002fc800078e00ff */
[----:B------:R-:W5:Y:S01]  /*1c10*/  @!P2 LDG.E.EL R132, desc[UR4][R16.64+-0x300] ;  /* 0xfffd00041084a981 */ /* 0x000f62000c2e1900 */
[----:B------:R-:W-:Y:S01]  /*1c20*/  IMAD.MOV.U32 R120, RZ, RZ, RZ ;  /* 0x000000ffff787224 */ /* 0x000fe200078e00ff */
[----:B------:R0:W-:Y:S01]  /*1c30*/  MUFU.RCP R143, R114 ;  /* 0x00000072008f7308 */ /* 0x0001e20000001000 */
[----:B------:R-:W-:Y:S01]  /*1c40*/  FSEL R140, R84, 1, P6 ;  /* 0x3f800000548c7808 */ /* 0x000fe20003000000 */
[----:B------:R-:W5:Y:S04]  /*1c50*/  @!P2 LDG.E.EL R6, desc[UR4][R16.64+-0x300] ;  /* 0xfffd00041006a981 */ /* 0x000f68000c2e1900 */
[----:B------:R-:W5:Y:S01]  /*1c60*/  @!P2 LDG.E.EL R120, desc[UR4][R8.64+-0x300] ;  /* 0xfffd00040878a981 */ /* 0x000f62000c2e1900 */
[----:B0-----:R-:W-:Y:S01]  /*1c70*/  IMAD.MOV.U32 R114, RZ, RZ, RZ ;  /* 0x000000ffff727224 */ /* 0x001fe200078e00ff */
[----:B------:R-:W0:Y:S01]  /*1c80*/  MUFU.SQRT R122, R122 ;  /* 0x0000007a007a7308 */ /* 0x000e220000002000 */
[----:B------:R-:W-:Y:S01]  /*1c90*/  @P6 FMUL R119, R119, 0.25 ;  /* 0x3e80000077776820 */ /* 0x000fe20000400000 */
[----:B------:R-:W-:Y:S01]  /*1ca0*/  FSETP.GT.AND P6, PT, R138, 8.50705917302346158658e+37, PT ;  /* 0x7e8000008a00780b */ /* 0x000fe20003fc4000 */
[----:B------:R-:W-:-:S02]  /*1cb0*/  @!P0 FMUL R140, R140, 16777216 ;  /* 0x4b8000008c8c8820 */ /* 0x000fc40000400000 */
[----:B------:R1:W5:Y:S01]  /*1cc0*/  @!P2 LDG.E.EL R114, desc[UR4][R8.64+-0x300] ;  /* 0xfffd00040872a981 */ /* 0x000362000c2e1900 */
[----:B------:R-:W-:Y:S01]  /*1cd0*/  @!P0 FMUL R119, R119, 16777216 ;  /* 0x4b80000077778820 */ /* 0x000fe20000400000 */
[----:B------:R-:W-:Y:S01]  /*1ce0*/  FSETP.GEU.AND P0, PT, R138, 1.175494350822287508e-38, PT ;  /* 0x008000008a00780b */ /* 0x000fe20003f0e000 */
[----:B------:R-:W-:Y:S01]  /*1cf0*/  FADD R137, R137, 9.9999997473787516356e-06 ;  /* 0x3727c5ac89897421 */ /* 0x000fe20000000000 */
[----:B------:R-:W-:-:S05]  /*1d00*/  FSEL R141, R84, 1, P6 ;  /* 0x3f800000548d7808 */ /* 0x000fca0003000000 */
[----:B------:R-:W1:Y:S01]  /*1d10*/  MUFU.SQRT R137, R137 ;  /* 0x0000008900897308 */ /* 0x000e620000002000 */
[----:B------:R-:W-:Y:S01]  /*1d20*/  @P6 FMUL R138, R138, 0.25 ;  /* 0x3e8000008a8a6820 */ /* 0x000fe20000400000 */
[----:B0-----:R-:W-:-:S04]  /*1d30*/  FSETP.GT.AND P6, PT, R122, 8.50705917302346158658e+37, PT ;  /* 0x7e8000007a00780b */ /* 0x001fc80003fc4000 */
[----:B------:R-:W-:Y:S01]  /*1d40*/  @!P0 FMUL R138, R138, 16777216 ;  /* 0x4b8000008a8a8820 */ /* 0x000fe20000400000 */
[----:B------:R-:W-:Y:S01]  /*1d50*/  @!P0 FMUL R141, R141, 16777216 ;  /* 0x4b8000008d8d8820 */ /* 0x000fe20000400000 */
[----:B------:R-:W-:Y:S01]  /*1d60*/  FSETP.GEU.AND P0, PT, R122, 1.175494350822287508e-38, PT ;  /* 0x008000007a00780b */ /* 0x000fe20003f0e000 */
[----:B------:R-:W0:Y:S01]  /*1d70*/  MUFU.SQRT R134, R134 ;  /* 0x0000008600867308 */ /* 0x000e220000002000 */
[----:B------:R-:W-:-:S05]  /*1d80*/  FSEL R145, R84, 1, P6 ;  /* 0x3f80000054917808 */ /* 0x000fca0003000000 */
[----:B------:R-:W-:Y:S01]  /*1d90*/  @P6 FMUL R122, R122, 0.25 ;  /* 0x3e8000007a7a6820 */ /* 0x000fe20000400000 */
[----:B-1----:R-:W-:-:S05]  /*1da0*/  FSETP.GT.AND P6, PT, R137, 8.50705917302346158658e+37, PT ;  /* 0x7e8000008900780b */ /* 0x002fca0003fc4000 */
[----:B------:R-:W-:Y:S01]  /*1db0*/  @!P0 FMUL R122, R122, 16777216 ;  /* 0x4b8000007a7a8820 */ /* 0x000fe20000400000 */
[----:B------:R-:W-:Y:S01]  /*1dc0*/  @!P0 FMUL R145, R145, 16777216 ;  /* 0x4b80000091918820 */ /* 0x000fe20000400000 */
[----:B------:R-:W-:Y:S01]  /*1dd0*/  FSETP.GEU.AND P0, PT, R137, 1.175494350822287508e-38, PT ;  /* 0x008000008900780b */ /* 0x000fe20003f0e000 */
[----:B------:R-:W1:Y:S01]  /*1de0*/  MUFU.SQRT R135, R135 ;  /* 0x0000008700877308 */ /* 0x000e620000002000 */
[----:B------:R-:W-:-:S04]  /*1df0*/  FSEL R150, R84, 1, P6 ;  /* 0x3f80000054967808 */ /* 0x000fc80003000000 */
[----:B------:R-:W-:Y:S01]  /*1e00*/  @P6 FMUL R137, R137, 0.25 ;  /* 0x3e80000089896820 */ /* 0x000fe20000400000 */
[----:B0-----:R-:W-:-:S06]  /*1e10*/  FSETP.GT.AND P6, PT, R134, 8.50705917302346158658e+37, PT ;  /* 0x7e8000008600780b */ /* 0x001fcc0003fc4000 */
[----:B------:R-:W-:Y:S01]  /*1e20*/  @!P0 FMUL R137, R137, 16777216 ;  /* 0x4b80000089898820 */ /* 0x000fe20000400000 */
[----:B------:R-:W-:Y:S01]  /*1e30*/  @!P0 FMUL R150, R150, 16777216 ;  /* 0x4b80000096968820 */ /* 0x000fe20000400000 */
[----:B------:R-:W-:Y:S02]  /*1e40*/  FSETP.GEU.AND P0, PT, R134, 1.175494350822287508e-38, PT ;  /* 0x008000008600780b */ /* 0x000fe40003f0e000 */
[----:B------:R-:W-:-:S03]  /*1e50*/  FSEL R8, R84, 1, P6 ;  /* 0x3f80000054087808 */ /* 0x000fc60003000000 */
[----:B------:R-:W-:Y:S01]  /*1e60*/  @P6 FMUL R134, R134, 0.25 ;  /* 0x3e80000086866820 */ /* 0x000fe20000400000 */
[----:B-1----:R-:W-:-:S07]  /*1e70*/  FSETP.GT.AND P6, PT, R135, 8.50705917302346158658e+37, PT ;  /* 0x7e8000008700780b */ /* 0x002fce0003fc4000 */
[----:B------:R-:W-:Y:S01]  /*1e80*/  @!P0 FMUL R134, R134, 16777216 ;  /* 0x4b80000086868820 */ /* 0x000fe20000400000 */
[----:B------:R-:W-:Y:S01]  /*1e90*/  @!P0 FMUL R8, R8, 16777216 ;  /* 0x4b80000008088820 */ /* 0x000fe20000400000 */
[C---:B------:R-:W-:Y:S02]  /*1ea0*/  FSETP.GEU.AND P0, PT, R135.reuse, 1.175494350822287508e-38, PT ;  /* 0x008000008700780b */ /* 0x040fe40003f0e000 */
[----:B------:R-:W0:Y:S02]  /*1eb0*/  MUFU.RCP R5, R134 ;  /* 0x0000008600057308 */ /* 0x000e240000001000 */
[----:B------:R-:W-:-:S09]  /*1ec0*/  @P6 FMUL R135, R135, 0.25 ;  /* 0x3e80000087876820 */ /* 0x000fd20000400000 */
[----:B------:R-:W-:-:S04]  /*1ed0*/  @!P0 FMUL R135, R135, 16777216 ;  /* 0x4b80000087878820 */ /* 0x000fc80000400000 */
[----:B------:R-:W1:Y:S01]  /*1ee0*/  MUFU.RCP R7, R135 ;  /* 0x0000008700077308 */ /* 0x000e620000001000 */
[----:B0-----:R-:W-:Y:S01]  /*1ef0*/  FMUL R5, R5, R8 ;  /* 0x0000000805057220 */ /* 0x001fe20000400000 */
[----:B------:R-:W-:Y:S02]  /*1f00*/  FSEL R8, R84, 1, P6 ;  /* 0x3f80000054087808 */ /* 0x000fe40003000000 */
[----:B------:R-:W-:-:S04]  /*1f10*/  SEL R57, R57, RZ, !P4 ;  /* 0x000000ff39397207 */ /* 0x000fc80006000000 */
[----:B------:R-:W0:Y:S01]  /*1f20*/  MUFU.RCP R4, R109 ;  /* 0x0000006d00047308 */ /* 0x000e220000001000 */
[----:B------:R-:W-:Y:S01]  /*1f30*/  @!P0 FMUL R8, R8, 16777216 ;  /* 0x4b80000008088820 */ /* 0x000fe20000400000 */
[----:B------:R-:W-:Y:S02]  /*1f40*/  SEL R44, R44, RZ, !P4 ;  /* 0x000000ff2c2c7207 */ /* 0x000fe40006000000 */
[----:B------:R-:W-:Y:S02]  /*1f50*/  SEL R16, R47, RZ, !P4 ;  /* 0x000000ff2f107207 */ /* 0x000fe40006000000 */
[----:B------:R-:W-:Y:S01]  /*1f60*/  SEL R56, R56, RZ, !P4 ;  /* 0x000000ff38387207 */ /* 0x000fe20006000000 */
[----:B-1----:R-:W-:Y:S01]  /*1f70*/  FMUL R7, R7, R8 ;  /* 0x0000000807077220 */ /* 0x002fe20000400000 */
[----:B------:R-:W-:Y:S02]  /*1f80*/  SEL R9, R43, RZ, !P4 ;  /* 0x000000ff2b097207 */ /* 0x000fe40006000000 */
[----:B------:R-:W-:Y:S01]  /*1f90*/  SEL R47, R52, RZ, !P2 ;  /* 0x000000ff342f7207 */ /* 0x000fe20005000000 */
[----:B------:R-:W1:Y:S01]  /*1fa0*/  MUFU.RCP R118, R118 ;  /* 0x0000007600767308 */ /* 0x000e620000001000 */
[----:B------:R-:W-:Y:S01]  /*1fb0*/  SEL R58, R58, RZ, !P4 ;  /* 0x000000ff3a3a7207 */ /* 0x000fe20006000000 */
[----:B------:R-:W-:Y:S01]  /*1fc0*/  FMUL R107, R146, R107 ;  /* 0x0000006b926b7220 */ /* 0x000fe20000400000 */
[----:B------:R-:W-:Y:S01]  /*1fd0*/  SEL R17, R45, RZ, !P4 ;  /* 0x000000ff2d117207 */ /* 0x000fe20006000000 */
[----:B------:R-:W-:Y:S01]  /*1fe0*/  FADD R8, R44, -R57 ;  /* 0x800000392c087221 */ /* 0x000fe20000000000 */
[----:B------:R-:W-:-:S02]  /*1ff0*/  SEL R59, R59, RZ, !P4 ;  /* 0x000000ff3b3b7207 */ /* 0x000fc40006000000 */
[----:B------:R-:W-:Y:S02]  /*2000*/  SEL R43, R60, RZ, !P1 ;  /* 0x000000ff3c2b7207 */ /* 0x000fe40004800000 */
[----:B------:R-:W-:Y:S01]  /*2010*/  SEL R48, R48, RZ, !P1 ;  /* 0x000000ff30307207 */ /* 0x000fe20004800000 */
[----:B------:R-:W-:Y:S01]  /*2020*/  FMUL R144, R144, R103 ;  /* 0x0000006790907220 */ /* 0x000fe20000400000 */
[----:B------:R-:W-:Y:S01]  /*2030*/  FADD R9, R9, -R56 ;  /* 0x8000003809097221 */ /* 0x000fe20000000000 */
[----:B------:R-:W-:Y:S01]  /*2040*/  FADD R47, R47, 9.9999997473787516356e-06 ;  /* 0x3727c5ac2f2f7421 */ /* 0x000fe20000000000 */
[----:B------:R-:W-:Y:S01]  /*2050*/  FMUL R108, R147, R108 ;  /* 0x0000006c936c7220 */ /* 0x000fe20000400000 */
[----:B------:R-:W-:Y:S01]  /*2060*/  FADD R17, R17, -R58 ;  /* 0x8000003a11117221 */ /* 0x000fe20000000000 */
[----:B------:R-:W-:Y:S01]  /*2070*/  FMUL R107, R107, R8 ;  /* 0x000000086b6b7220 */ /* 0x000fe20000400000 */
[----:B------:R-:W-:Y:S01]  /*2080*/  FMUL R111, R148, R111 ;  /* 0x0000006f946f7220 */ /* 0x000fe20000400000 */
[----:B------:R-:W-:Y:S01]  /*2090*/  FADD R16, R16, -R59 ;  /* 0x8000003b10107221 */ /* 0x000fe20000000000 */
[----:B------:R-:W-:Y:S01]  /*20a0*/  FADD R8, R48, -R43 ;  /* 0x8000002b30087221 */ /* 0x000fe20000000000 */
[----:B0-----:R-:W-:Y:S01]  /*20b0*/  FMUL R113, R4, R113 ;  /* 0x0000007104717220 */ /* 0x001fe20000400000 */
[----:B------:R-:W-:Y:S01]  /*20c0*/  SEL R48, R61, RZ, !P1 ;  /* 0x000000ff3d307207 */ /* 0x000fe20004800000 */
[----:B------:R-:W-:Y:S01]  /*20d0*/  FMUL R144, R144, R9 ;  /* 0x0000000990907220 */ /* 0x000fe20000400000 */
[----:B------:R-:W-:Y:S01]  /*20e0*/  SEL R49, R49, RZ, !P1 ;  /* 0x000000ff31317207 */ /* 0x000fe20004800000 */
[----:B------:R-:W-:Y:S01]  /*20f0*/  FMUL R9, R108, R17 ;  /* 0x000000116c097220 */ /* 0x000fe20000400000 */
[----:B------:R-:W-:Y:S01]  /*2100*/  FMUL R17, R111, R16 ;  /* 0x000000106f117220 */ /* 0x000fe20000400000 */
[----:B------:R-:W0:Y:S01]  /*2110*/  MUFU.SQRT R47, R47 ;  /* 0x0000002f002f7308 */ /* 0x000e220000002000 */
[----:B------:R-:W-:Y:S01]  /*2120*/  SEL R63, R63, RZ, !P1 ;  /* 0x000000ff3f3f7207 */ /* 0x000fe20004800000 */
[----:B------:R-:W-:Y:S01]  /*2130*/  FMUL R43, R113, R8 ;  /* 0x00000008712b7220 */ /* 0x000fe20000400000 */
[----:B------:R-:W-:Y:S01]  /*2140*/  SEL R16, R51, RZ, !P1 ;  /* 0x000000ff33107207 */ /* 0x000fe20004800000 */
[----:B------:R-:W-:Y:S01]  /*2150*/  FADD R8, R49, -R48 ;  /* 0x8000003031087221 */ /* 0x000fe20000000000 */
[----:B------:R-:W-:Y:S01]  /*2160*/  SEL R48, R53, RZ, !P2 ;  /* 0x000000ff35307207 */ /* 0x000fe20005000000 */
[----:B-1----:R-:W-:-:S02]  /*2170*/  FMUL R133, R118, R133 ;  /* 0x0000008576857220 */ /* 0x002fc40000400000 */
[----:B------:R-:W-:Y:S02]  /*2180*/  FADD R16, R16, -R63 ;  /* 0x8000003f10107221 */ /* 0x000fe40000000000 */
[----:B------:R-:W-:Y:S01]  /*2190*/  FADD R48, R48, 9.9999997473787516356e-06 ;  /* 0x3727c5ac30307421 */ /* 0x000fe20000000000 */
[----:B--2---:R-:W-:Y:S01]  /*21a0*/  SEL R49, R64, RZ, !P4 ;  /* 0x000000ff40317207 */ /* 0x004fe20006000000 */
[----:B------:R-:W-:Y:S01]  /*21b0*/  FMUL R133, R133, R16 ;  /* 0x0000001085857220 */ /* 0x000fe20000400000 */
[----:B------:R-:W-:Y:S01]  /*21c0*/  SEL R16, R72, RZ, !P4 ;  /* 0x000000ff48107207 */ /* 0x000fe20006000000 */
[----:B------:R-:W-:Y:S01]  /*21d0*/  MUFU.RCP R112, R112 ;  /* 0x0000007000707308 */ /* 0x000fe20000001000 */
[----:B0-----:R-:W-:-:S03]  /*21e0*/  FSETP.GT.AND P6, PT, R47, 8.50705917302346158658e+37, PT ;  /* 0x7e8000002f00780b */ /* 0x001fc60003fc4000 */
[----:B------:R-:W-:Y:S01]  /*21f0*/  FFMA R16, R49, R144, R16 ;  /* 0x0000009031107223 */ /* 0x000fe20000000010 */
[----:B------:R-:W-:-:S03]  /*2200*/  SEL R49, R54, RZ, !P2 ;  /* 0x000000ff36317207 */ /* 0x000fc60005000000 */
[----:B------:R-:W0:Y:S02]  /*2210*/  MUFU.SQRT R48, R48 ;  /* 0x0000003000307308 */ /* 0x000e240000002000 */
[----:B------:R-:W-:-:S06]  /*2220*/  FADD R49, R49, 9.9999997473787516356e-06 ;  /* 0x3727c5ac31317421 */ /* 0x000fcc0000000000 */
[----:B------:R-:W1:Y:S01]  /*2230*/  MUFU.RCP R110, R110 ;  /* 0x0000006e006e7308 */ /* 0x000e620000001000 */
[----:B------:R-:W-:Y:S02]  /*2240*/  SEL R45, R62, RZ, !P1 ;  /* 0x000000ff3e2d7207 */ /* 0x000fe40004800000 */
[----:B------:R-:W-:Y:S02]  /*2250*/  SEL R44, R50, RZ, !P1 ;  /* 0x000000ff322c7207 */ /* 0x000fe40004800000 */
[C---:B------:R-:W-:Y:S01]  /*2260*/  FSETP.GEU.AND P0, PT, R47.reuse, 1.175494350822287508e-38, PT ;  /* 0x008000002f00780b */ /* 0x040fe20003f0e000 */
[----:B------:R-:W-:Y:S01]  /*2270*/  @P6 FMUL R47, R47, 0.25 ;  /* 0x3e8000002f2f6820 */ /* 0x000fe20000400000 */
[----:B------:R-:W-:Y:S01]  /*2280*/  FSEL R50, R84, 1, P6 ;  /* 0x3f80000054327808 */ /* 0x000fe20003000000 */
[----:B------:R-:W2:Y:S01]  /*2290*/  MUFU.SQRT R49, R49 ;  /* 0x0000003100317308 */ /* 0x000ea20000002000 */
[----:B0-----:R-:W-:Y:S01]  /*22a0*/  FSETP.GT.AND P6, PT, R48, 8.50705917302346158658e+37, PT ;  /* 0x7e8000003000780b */ /* 0x001fe20003fc4000 */
[----:B------:R-:W-:Y:S01]  /*22b0*/  FMUL R123, R112, R123 ;  /* 0x0000007b707b7220 */ /* 0x000fe20000400000 */
[----:B------:R-:W-:Y:S01]  /*22c0*/  FADD R44, R44, -R45 ;  /* 0x8000002d2c2c7221 */ /* 0x000fe20000000000 */
[----:B------:R-:W-:Y:S01]  /*22d0*/  SEL R54, R55, RZ, !P2 ;  /* 0x000000ff37367207 */ /* 0x000fe20005000000 */
[----:B-1----:R-:W-:-:S02]  /*22e0*/  FMUL R117, R110, R117 ;  /* 0x000000756e757220 */ /* 0x002fc40000400000 */
[----:B------:R-:W-:Y:S01]  /*22f0*/  FMUL R45, R123, R44 ;  /* 0x0000002c7b2d7220 */ /* 0x000fe20000400000 */
[----:B------:R-:W-:Y:S01]  /*2300*/  SEL R44, R67, RZ, !P4 ;  /* 0x000000ff432c7207 */ /* 0x000fe20006000000 */
[----:B------:R-:W-:Y:S01]  /*2310*/  FADD R54, R54, 9.9999997473787516356e-06 ;  /* 0x3727c5ac36367421 */ /* 0x000fe20000000000 */
[----:B------:R-:W-:Y:S01]  /*2320*/  SEL R75, R75, RZ, !P4 ;  /* 0x000000ff4b4b7207 */ /* 0x000fe20006000000 */
[----:B------:R-:W-:Y:S01]  /*2330*/  FMUL R117, R117, R8 ;  /* 0x0000000875757220 */ /* 0x000fe20000400000 */
[----:B------:R-:W-:Y:S02]  /*2340*/  SEL R52, R69, RZ, !P1 ;  /* 0x000000ff45347207 */ /* 0x000fe40004800000 */
[----:B------:R-:W-:Y:S01]  /*2350*/  SEL R77, R77, RZ, !P1 ;  /* 0x000000ff4d4d7207 */ /* 0x000fe20004800000 */
[----:B------:R-:W-:Y:S01]  /*2360*/  FFMA R17, R44, R17, R75 ;  /* 0x000000112c117223 */ /* 0x000fe2000000004b */
[----:B------:R-:W-:Y:S01]  /*2370*/  @!P0 FMUL R47, R47, 16777216 ;  /* 0x4b8000002f2f8820 */ /* 0x000fe20000400000 */
[----:B------:R-:W-:Y:S01]  /*2380*/  @!P0 FMUL R50, R50, 16777216 ;  /* 0x4b80000032328820 */ /* 0x000fe20000400000 */
[----:B------:R-:W-:Y:S01]  /*2390*/  FSETP.GEU.AND P0, PT, R48, 1.175494350822287508e-38, PT ;  /* 0x008000003000780b */ /* 0x000fe20003f0e000 */
[----:B------:R-:W-:Y:S01]  /*23a0*/  FFMA R44, R52, R117, R77 ;  /* 0x00000075342c7223 */ /* 0x000fe2000000004d */
[----:B------:R-:W0:Y:S01]  /*23b0*/  MUFU.SQRT R54, R54 ;  /* 0x0000003600367308 */ /* 0x000e220000002000 */
[----:B------:R-:W-:Y:S01]  /*23c0*/  @P6 FMUL R48, R48, 0.25 ;  /* 0x3e80000030306820 */ /* 0x000fe20000400000 */
[----:B------:R-:W-:-:S02]  /*23d0*/  FSEL R52, R84, 1, P6 ;  /* 0x3f80000054347808 */ /* 0x000fc40003000000 */
[----:B--2---:R-:W-:Y:S02]  /*23e0*/  FSETP.GT.AND P6, PT, R49, 8.50705917302346158658e+37, PT ;  /* 0x7e8000003100780b */ /* 0x004fe40003fc4000 */
[----:B------:R-:W-:Y:S02]  /*23f0*/  SEL R70, R70, RZ, !P1 ;  /* 0x000000ff46467207 */ /* 0x000fe40004800000 */
[----:B------:R-:W-:-:S03]  /*2400*/  SEL R53, R78, RZ, !P1 ;  /* 0x000000ff4e357207 */ /* 0x000fc60004800000 */
[----:B------:R-:W-:Y:S01]  /*2410*/  @!P0 FMUL R48, R48, 16777216 ;  /* 0x4b80000030308820 */ /* 0x000fe20000400000 */
[----:B------:R-:W-:Y:S01]  /*2420*/  @!P0 FMUL R52, R52, 16777216 ;  /* 0x4b80000034348820 */ /* 0x000fe20000400000 */
[----:B------:R-:W-:Y:S01]  /*2430*/  FFMA R45, R70, R45, R53 ;  /* 0x0000002d462d7223 */ /* 0x000fe20000000035 */
[C---:B------:R-:W-:Y:S02]  /*2440*/  FSETP.GEU.AND P0, PT, R49.reuse, 1.175494350822287508e-38, PT ;  /* 0x008000003100780b */ /* 0x040fe40003f0e000 */
[----:B------:R-:W-:Y:S01]  /*2450*/  FSEL R53, R84, 1, P6 ;  /* 0x3f80000054357808 */ /* 0x000fe20003000000 */
[----:B------:R-:W-:Y:S01]  /*2460*/  @P6 FMUL R49, R49, 0.25 ;  /* 0x3e80000031316820 */ /* 0x000fe20000400000 */
[----:B0-----:R-:W-:Y:S01]  /*2470*/  FSETP.GT.AND P6, PT, R54, 8.50705917302346158658e+37, PT ;  /* 0x7e8000003600780b */ /* 0x001fe20003fc4000 */
[----:B------:R-:W0:Y:S01]  /*2480*/  MUFU.RCP R119, R119 ;  /* 0x0000007700777308 */ /* 0x000e220000001000 */
[----:B------:R-:W-:Y:S02]  /*2490*/  SEL R66, R66, RZ, !P4 ;  /* 0x000000ff42427207 */ /* 0x000fe40006000000 */
[----:B------:R-:W-:-:S02]  /*24a0*/  SEL R51, R74, RZ, !P4 ;  /* 0x000000ff4a337207 */ /* 0x000fc40006000000 */
[----:B------:R-:W-:Y:S02]  /*24b0*/  SEL R82, R82, RZ, P3 ;  /* 0x000000ff52527207 */ /* 0x000fe40001800000 */
[----:B------:R-:W-:Y:S01]  /*24c0*/  SEL R37, R37, RZ, P3 ;  /* 0x000000ff25257207 */ /* 0x000fe20001800000 */
[----:B------:R-:W-:Y:S01]  /*24d0*/  FFMA R9, R66, R9, R51 ;  /* 0x0000000942097223 */ /* 0x000fe20000000033 */
[----:B------:R-:W-:Y:S02]  /*24e0*/  SEL R58, R81, RZ, P3 ;  /* 0x000000ff513a7207 */ /* 0x000fe40001800000 */
[----:B------:R-:W-:Y:S02]  /*24f0*/  SEL R55, R39, RZ, P3 ;  /* 0x000000ff27377207 */ /* 0x000fe40001800000 */
[----:B---3--:R-:W-:Y:S02]  /*2500*/  SEL R8, R65, RZ, !P4 ;  /* 0x000000ff41087207 */ /* 0x008fe40006000000 */
[----:B------:R-:W-:-:S02]  /*2510*/  SEL R73, R73, RZ, !P4 ;  /* 0x000000ff49497207 */ /* 0x000fc40006000000 */
[----:B------:R-:W-:Y:S02]  /*2520*/  SEL R68, R68, RZ, !P1 ;  /* 0x000000ff44447207 */ /* 0x000fe40004800000 */
[----:B------:R-:W-:Y:S01]  /*2530*/  SEL R51, R76, RZ, !P1 ;  /* 0x000000ff4c337207 */ /* 0x000fe20004800000 */
[----:B------:R-:W1:Y:S01]  /*2540*/  MUFU.RCP R138, R138 ;  /* 0x0000008a008a7308 */ /* 0x000e620000001000 */
[----:B------:R-:W-:Y:S01]  /*2550*/  FADD R39, R37, -R82 ;  /* 0x8000005225277221 */ /* 0x000fe20000000000 */
[----:B------:R-:W-:Y:S01]  /*2560*/  @!P0 FMUL R49, R49, 16777216 ;  /* 0x4b80000031318820 */ /* 0x000fe20000400000 */
[----:B------:R-:W-:Y:S01]  /*2570*/  @!P0 FMUL R53, R53, 16777216 ;  /* 0x4b80000035358820 */ /* 0x000fe20000400000 */
[----:B------:R-:W-:Y:S01]  /*2580*/  SEL R83, R83, RZ, P3 ;  /* 0x000000ff53537207 */ /* 0x000fe20001800000 */
[----:B------:R-:W-:Y:S01]  /*2590*/  FADD R37, R55, -R58 ;  /* 0x8000003a37257221 */ /* 0x000fe20000000000 */
[----:B------:R-:W-:Y:S02]  /*25a0*/  SEL R38, R38, RZ, P3 ;  /* 0x000000ff26267207 */ /* 0x000fe40001800000 */
[C---:B------:R-:W-:Y:S01]  /*25b0*/  FSETP.GEU.AND P0, PT, R54.reuse, 1.175494350822287508e-38, PT ;  /* 0x008000003600780b */ /* 0x040fe20003f0e000 */
[----:B------:R-:W-:Y:S01]  /*25c0*/  @P6 FMUL R54, R54, 0.25 ;  /* 0x3e80000036366820 */ /* 0x000fe20000400000 */
[----:B------:R-:W-:Y:S01]  /*25d0*/  FSEL R55, R84, 1, P6 ;  /* 0x3f80000054377808 */ /* 0x000fe20003000000 */
[----:B------:R-:W-:Y:S01]  /*25e0*/  FFMA R8, R8, R107, R73 ;  /* 0x0000006b08087223 */ /* 0x000fe20000000049 */
[----:B------:R-:W-:Y:S01]  /*25f0*/  FFMA R43, R68, R43, R51 ;  /* 0x0000002b442b7223 */ /* 0x000fe20000000033 */
[----:B------:R-:W-:-:S02]  /*2600*/  SEL R56, R71, RZ, !P1 ;  /* 0x000000ff47387207 */ /* 0x000fc40004800000 */
[----:B------:R-:W-:Y:S02]  /*2610*/  SEL R79, R79, RZ, !P1 ;  /* 0x000000ff4f4f7207 */ /* 0x000fe40004800000 */
[----:B------:R-:W-:Y:S02]  /*2620*/  FSETP.GEU.AND P6, PT, R16, RZ, PT ;  /* 0x000000ff1000720b */ /* 0x000fe40003fce000 */
[----:B------:R-:W-:Y:S02]  /*2630*/  SEL R80, R80, RZ, P3 ;  /* 0x000000ff50507207 */ /* 0x000fe40001800000 */
[----:B------:R-:W-:Y:S01]  /*2640*/  SEL R51, R36, RZ, P3 ;  /* 0x000000ff24337207 */ /* 0x000fe20001800000 */
[----:B0-----:R-:W-:Y:S01]  /*2650*/  FMUL R119, R119, R140 ;  /* 0x0000008c77777220 */ /* 0x001fe20000400000 */
[----:B------:R-:W-:Y:S01]  /*2660*/  FADD R38, R38, -R83 ;  /* 0x8000005326267221 */ /* 0x000fe20000000000 */
[----:B------:R-:W-:Y:S01]  /*2670*/  SEL R59, RZ, 0x1, P6 ;  /* 0x00000001ff3b7807 */ /* 0x000fe20003000000 */
[----:B------:R-:W-:Y:S01]  /*2680*/  FFMA R36, R56, R133, R79 ;  /* 0x0000008538247223 */ /* 0x000fe2000000004f */
[----:B------:R-:W-:Y:S01]  /*2690*/  FSETP.GEU.AND P6, PT, R8, RZ, PT ;  /* 0x000000ff0800720b */ /* 0x000fe20003fce000 */
[----:B------:R-:W-:Y:S01]  /*26a0*/  FADD R56, R51, -R80 ;  /* 0x8000005033387221 */ /* 0x000fe20000000000 */
[----:B------:R-:W0:Y:S01]  /*26b0*/  MUFU.RCP R137, R137 ;  /* 0x0000008900897308 */ /* 0x000e220000001000 */
[----:B------:R-:W-:Y:S01]  /*26c0*/  FMUL R51, R119, R38 ;  /* 0x0000002677337220 */ /* 0x000fe20000400000 */
[----:B------:R-:W-:-:S02]  /*26d0*/  SEL R57, R88, RZ, P5 ;  /* 0x000000ff58397207 */ /* 0x000fc40002800000 */
[----:B------:R-:W-:Y:S02]  /*26e0*/  SEL R38, R42, RZ, P5 ;  /* 0x000000ff2a267207 */ /* 0x000fe40002800000 */
[----:B------:R-:W-:Y:S02]  /*26f0*/  SEL R60, RZ, 0x1fffe, P6 ;  /* 0x0001fffeff3c7807 */ /* 0x000fe40003000000 */
[----:B------:R-:W-:Y:S01]  /*2700*/  FSETP.GEU.AND P6, PT, R9, RZ, PT ;  /* 0x000000ff0900720b */ /* 0x000fe20003fce000 */
[----:B-1----:R-:W-:Y:S01]  /*2710*/  FMUL R138, R138, R141 ;  /* 0x0000008d8a8a7220 */ /* 0x002fe20000400000 */
[----:B------:R-:W-:Y:S02]  /*2720*/  FADD R38, R38, -R57 ;  /* 0x8000003926267221 */ /* 0x000fe40000000000 */
[----:B------:R-:W-:Y:S01]  /*2730*/  SEL R57, RZ, 0x4, P6 ;  /* 0x00000004ff397807 */ /* 0x000fe20003000000 */
[----:B------:R-:W-:Y:S01]  /*2740*/  FMUL R138, R138, R37 ;  /* 0x000000258a8a7220 */ /* 0x000fe20000400000 */
[----:B------:R-:W-:-:S02]  /*2750*/  FSETP.GEU.AND P6, PT, R17, RZ, PT ;  /* 0x000000ff1100720b */ /* 0x000fc40003fce000 */
[----:B------:R-:W-:Y:S02]  /*2760*/  SEL R86, R86, RZ, P5 ;  /* 0x000000ff56567207 */ /* 0x000fe40002800000 */
[----:B------:R-:W-:Y:S02]  /*2770*/  SEL R37, R41, RZ, P5 ;  /* 0x000000ff29257207 */ /* 0x000fe40002800000 */
[----:B------:R-:W-:Y:S02]  /*2780*/  SEL R58, RZ, 0x7fff8, P6 ;  /* 0x0007fff8ff3a7807 */ /* 0x000fe40003000000 */
[----:B------:R-:W-:Y:S01]  /*2790*/  FSETP.GEU.AND P6, PT, R43, RZ, PT ;  /* 0x000000ff2b00720b */ /* 0x000fe20003fce000 */
[----:B0-----:R-:W-:Y:S01]  /*27a0*/  FMUL R4, R137, R150 ;  /* 0x0000009689047220 */ /* 0x001fe20000400000 */
[----:B------:R-:W-:Y:S01]  /*27b0*/  FADD R37, R37, -R86 ;  /* 0x8000005625257221 */ /* 0x000fe20000000000 */
[----:B------:R-:W-:Y:S01]  /*27c0*/  FMUL R143, R143, R136 ;  /* 0x000000888f8f7220 */ /* 0x000fe20000400000 */
[----:B------:R-:W-:Y:S01]  /*27d0*/  SEL R62, RZ, 0x1, P6 ;  /* 0x00000001ff3e7807 */ /* 0x000fe20003000000 */
[----:B------:R-:W0:Y:S01]  /*27e0*/  MUFU.RCP R122, R122 ;  /* 0x0000007a007a7308 */ /* 0x000e220000001000 */
[----:B------:R-:W-:Y:S01]  /*27f0*/  FSETP.GEU.AND P6, PT, R44, RZ, PT ;  /* 0x000000ff2c00720b */ /* 0x000fe20003fce000 */
[----:B------:R-:W-:Y:S01]  /*2800*/  FMUL R41, R4, R37 ;  /* 0x0000002504297220 */ /* 0x000fe20000400000 */
[----:B------:R-:W-:Y:S01]  /*2810*/  FMUL R37, R5, R38 ;  /* 0x0000002605257220 */ /* 0x000fe20000400000 */
[----:B----4-:R-:W-:Y:S01]  /*2820*/  SEL R5, R89, RZ, P3 ;  /* 0x000000ff59057207 */ /* 0x010fe20001800000 */
[----:B------:R-:W-:Y:S01]  /*2830*/  FMUL R56, R143, R56 ;  /* 0x000000388f387220 */ /* 0x000fe20000400000 */
[----:B------:R-:W-:-:S02]  /*2840*/  SEL R38, R93, RZ, P3 ;  /* 0x000000ff5d267207 */ /* 0x000fc40001800000 */
[----:B------:R-:W-:Y:S02]  /*2850*/  SEL R63, RZ, 0x1fffe, P6 ;  /* 0x0001fffeff3f7807 */ /* 0x000fe40003000000 */
[----:B------:R-:W-:Y:S02]  /*2860*/  SEL R4, R91, RZ, P3 ;  /* 0x000000ff5b047207 */ /* 0x000fe40001800000 */
[----:B------:R-:W-:Y:S02]  /*2870*/  SEL R95, R95, RZ, P3 ;  /* 0x000000ff5f5f7207 */ /* 0x000fe40001800000 */
[----:B------:R-:W-:Y:S01]  /*2880*/  FSETP.GEU.AND P6, PT, R45, RZ, PT ;  /* 0x000000ff2d00720b */ /* 0x000fe20003fce000 */
[----:B------:R-:W-:Y:S01]  /*2890*/  FFMA R5, R5, R56, R38 ;  /* 0x0000003805057223 */ /* 0x000fe20000000026 */
[----:B------:R-:W-:Y:S02]  /*28a0*/  SEL R61, R92, RZ, P3 ;  /* 0x000000ff5c3d7207 */ /* 0x000fe40001800000 */
[----:B------:R-:W-:Y:S01]  /*28b0*/  SEL R42, R96, RZ, P3 ;  /* 0x000000ff602a7207 */ /* 0x000fe20001800000 */
[----:B------:R-:W-:Y:S01]  /*28c0*/  FMUL R142, R142, R139 ;  /* 0x0000008b8e8e7220 */ /* 0x000fe20000400000 */
[----:B------:R-:W-:Y:S01]  /*28d0*/  SEL R56, RZ, 0x4, P6 ;  /* 0x00000004ff387807 */ /* 0x000fe20003000000 */
[----:B------:R-:W-:Y:S01]  /*28e0*/  FFMA R51, R4, R51, R95 ;  /* 0x0000003304337223 */ /* 0x000fe2000000005f */
[----:B------:R-:W-:-:S02]  /*28f0*/  FSETP.GEU.AND P6, PT, R36, RZ, PT ;  /* 0x000000ff2400720b */ /* 0x000fc40003fce000 */
[----:B------:R-:W-:Y:S02]  /*2900*/  SEL R85, R85, RZ, P5 ;  /* 0x000000ff55557207 */ /* 0x000fe40002800000 */
[----:B------:R-:W-:Y:S01]  /*2910*/  SEL R40, R40, RZ, P5 ;  /* 0x000000ff28287207 */ /* 0x000fe20002800000 */
[----:B------:R-:W-:Y:S01]  /*2920*/  FFMA R42, R61, R138, R42 ;  /* 0x0000008a3d2a7223 */ /* 0x000fe2000000002a */
[----:B------:R-:W-:Y:S01]  /*2930*/  SEL R90, R90, RZ, P3 ;  /* 0x000000ff5a5a7207 */ /* 0x000fe20001800000 */
[----:B------:R-:W-:Y:S01]  /*2940*/  FMUL R39, R142, R39 ;  /* 0x000000278e277220 */ /* 0x000fe20000400000 */
[----:B------:R-:W-:Y:S02]  /*2950*/  SEL R67, R94, RZ, P3 ;  /* 0x000000ff5e437207 */ /* 0x000fe40001800000 */
[----:B------:R-:W-:Y:S01]  /*2960*/  SEL R61, RZ, 0x7fff8, P6 ;  /* 0x0007fff8ff3d7807 */ /* 0x000fe20003000000 */
[----:B0-----:R-:W-:Y:S01]  /*2970*/  FMUL R145, R122, R145 ;  /* 0x000000917a917220 */ /* 0x001fe20000400000 */
[----:B------:R-:W-:Y:S01]  /*2980*/  FSETP.GEU.AND P6, PT, R51, RZ, PT ;  /* 0x000000ff3300720b */ /* 0x000fe20003fce000 */
[----:B------:R-:W-:Y:S01]  /*2990*/  FADD R40, R40, -R85 ;  /* 0x8000005528287221 */ /* 0x000fe20000000000 */
[----:B------:R-:W-:-:S02]  /*29a0*/  SEL R87, R87, RZ, P5 ;  /* 0x000000ff57577207 */ /* 0x000fc40002800000 */
[----:B------:R-:W-:Y:S01]  /*29b0*/  SEL R4, R46, RZ, P5 ;  /* 0x000000ff2e047207 */ /* 0x000fe20002800000 */
[----:B------:R-:W-:Y:S01]  /*29c0*/  FFMA R46, R90, R39, R67 ;  /* 0x000000275a2e7223 */ /* 0x000fe20000000043 */
[----:B------:R-:W-:Y:S02]  /*29d0*/  SEL R100, R100, RZ, P5 ;  /* 0x000000ff64647207 */ /* 0x000fe40002800000 */
[----:B------:R-:W-:Y:S01]  /*29e0*/  SEL R69, R106, RZ, P5 ;  /* 0x000000ff6a457207 */ /* 0x000fe20002800000 */
[----:B------:R-:W-:Y:S01]  /*29f0*/  FMUL R40, R145, R40 ;  /* 0x0000002891287220 */ /* 0x000fe20000400000 */
[----:B------:R-:W-:Y:S02]  /*2a00*/  SEL R68, RZ, 0x1fffe, P6 ;  /* 0x0001fffeff447807 */ /* 0x000fe40003000000 */
[----:B------:R-:W-:Y:S02]  /*2a10*/  SEL R39, R98, RZ, P5 ;  /* 0x000000ff62277207 */ /* 0x000fe40002800000 */
[----:B------:R-:W-:-:S02]  /*2a20*/  SEL R102, R102, RZ, P5 ;  /* 0x000000ff66667207 */ /* 0x000fc40002800000 */
[----:B------:R-:W-:Y:S01]  /*2a30*/  FSETP.GEU.AND P6, PT, R42, RZ, PT ;  /* 0x000000ff2a00720b */ /* 0x000fe20003fce000 */
[----:B------:R-:W-:Y:S01]  /*2a40*/  FADD R4, R4, -R87 ;  /* 0x8000005704047221 */ /* 0x000fe20000000000 */
[----:B------:R-:W-:Y:S01]  /*2a50*/  FFMA R37, R100, R37, R69 ;  /* 0x0000002564257223 */ /* 0x000fe20000000045 */
[----:B------:R-:W-:Y:S01]  /*2a60*/  FFMA R39, R39, R40, R102 ;  /* 0x0000002827277223 */ /* 0x000fe20000000066 */
[----:B------:R-:W-:Y:S01]  /*2a70*/  SEL R69, RZ, 0x1, P6 ;  /* 0x00000001ff457807 */ /* 0x000fe20003000000 */
[----:B------:R-:W-:Y:S01]  /*2a80*/  FMUL R7, R7, R4 ;  /* 0x0000000407077220 */ /* 0x000fe20000400000 */
[----:B------:R-:W-:Y:S02]  /*2a90*/  FSETP.GEU.AND P6, PT, R5, RZ, PT ;  /* 0x000000ff0500720b */ /* 0x000fe40003fce000 */
[----:B------:R-:W-:Y:S02]  /*2aa0*/  SEL R101, R101, RZ, P5 ;  /* 0x000000ff65657207 */ /* 0x000fe40002800000 */
[----:B------:R-:W-:-:S02]  /*2ab0*/  SEL R40, R104, RZ, P5 ;  /* 0x000000ff68287207 */ /* 0x000fc40002800000 */
[----:B------:R-:W-:Y:S02]  /*2ac0*/  SEL R66, RZ, 0x7fff8, P6 ;  /* 0x0007fff8ff427807 */ /* 0x000fe40003000000 */
[----:B------:R-:W-:Y:S01]  /*2ad0*/  FSETP.GEU.AND P6, PT, R46, RZ, PT ;  /* 0x000000ff2e00720b */ /* 0x000fe20003fce000 */
[----:B------:R-:W-:Y:S01]  /*2ae0*/  FFMA R40, R101, R7, R40 ;  /* 0x0000000765287223 */ /* 0x000fe20000000028 */
[----:B------:R-:W-:Y:S02]  /*2af0*/  P2R R64, PR, RZ, 0x10 ;  /* 0x00000010ff407803 */ /* 0x000fe40000000000 */
[----:B------:R-:W-:Y:S02]  /*2b00*/  SEL R67, RZ, 0x4, P6 ;  /* 0x00000004ff437807 */ /* 0x000fe40003000000 */
[----:B------:R-:W-:Y:S02]  /*2b10*/  SEL R38, R99, RZ, P5 ;  /* 0x000000ff63267207 */ /* 0x000fe40002800000 */
[----:B------:R-:W-:-:S02]  /*2b20*/  SEL R105, R105, RZ, P5 ;  /* 0x000000ff69697207 */ /* 0x000fc40002800000 */
[----:B------:R-:W-:Y:S02]  /*2b30*/  FSETP.GEU.AND P6, PT, R37, RZ, PT ;  /* 0x000000ff2500720b */ /* 0x000fe40003fce000 */
[----:B------:R-:W-:Y:S01]  /*2b40*/  FSETP.GEU.AND P4, PT, R40, RZ, PT ;  /* 0x000000ff2800720b */ /* 0x000fe20003f8e000 */
[----:B------:R-:W-:Y:S01]  /*2b50*/  FFMA R38, R38, R41, R105 ;  /* 0x0000002926267223 */ /* 0x000fe20000000069 */
[----:B------:R-:W-:Y:S02]  /*2b60*/  SEL R4, RZ, 0x1fffe, P6 ;  /* 0x0001fffeff047807 */ /* 0x000fe40003000000 */
[----:B------:R-:W-:Y:S02]  /*2b70*/  SEL R73, RZ, 0x1, P4 ;  /* 0x00000001ff497807 */ /* 0x000fe40002000000 */
[----:B------:R-:W-:Y:S01]  /*2b80*/  FSETP.GEU.AND P6, PT, R39, RZ, PT ;  /* 0x000000ff2700720b */ /* 0x000fe20003fce000 */
[----:B------:R-:W-:Y:S02]  /*2b90*/  IMAD.IADD R59, R59, 0x1, R60 ;  /* 0x000000013b3b7824 */ /* 0x000fe400078e023c */
[----:B------:R-:W-:Y:S01]  /*2ba0*/  IMAD.IADD R73, R4, 0x1, R73 ;  /* 0x0000000104497824 */ /* 0x000fe200078e0249 */
[----:B------:R-:W-:-:S02]  /*2bb0*/  SEL R41, RZ, 0x7fff8, P6 ;  /* 0x0007fff8ff297807 */ /* 0x000fc40003000000 */
[----:B------:R-:W-:Y:S01]  /*2bc0*/  FSETP.GEU.AND P6, PT, R38, RZ, PT ;  /* 0x000000ff2600720b */ /* 0x000fe20003fce000 */
[----:B------:R-:W0:Y:S01]  /*2bd0*/  MUFU.RCP R7, R48 ;  /* 0x0000003000077308 */ /* 0x000e220000001000 */
[----:B------:R-:W-:Y:S01]  /*2be0*/  IMAD.IADD R68, R68, 0x1, R69 ;  /* 0x0000000144447824 */ /* 0x000fe200078e0245 */
[----:B------:R-:W-:Y:S02]  /*2bf0*/  LOP3.LUT R59, R59, 0x3, RZ, 0xc0, !PT ;  /* 0x000000033b3b7812 */ /* 0x000fe400078ec0ff */
[----:B------:R-:W-:Y:S02]  /*2c00*/  SEL R70, RZ, 0x4, P6 ;  /* 0x00000004ff467807 */ /* 0x000fe40003000000 */
[----:B------:R-:W-:Y:S02]  /*2c10*/  LOP3.LUT R73, R73, 0x3, RZ, 0xc0, !PT ;  /* 0x0000000349497812 */ /* 0x000fe400078ec0ff */
[----:B------:R-:W1:Y:S01]  /*2c20*/  MUFU.RCP R47, R47 ;  /* 0x0000002f002f7308 */ /* 0x000e620000001000 */
[----:B------:R-:W-:Y:S01]  /*2c30*/  IADD3 R57, R59, R58, R57 ;  /* 0x0000003a3b397210 */ /* 0x000fe20007ffe039 */
[----:B------:R-:W-:Y:S01]  /*2c40*/  IMAD.IADD R62, R62, 0x1, R63 ;  /* 0x000000013e3e7824 */ /* 0x000fe200078e023f */
[----:B------:R-:W-:-:S02]  /*2c50*/  LOP3.LUT R68, R68, 0x3, RZ, 0xc0, !PT ;  /* 0x0000000344447812 */ /* 0x000fc400078ec0ff */
[----:B------:R-:W-:-:S03]  /*2c60*/  IADD3 R41, R73, R41, R70 ;  /* 0x0000002949297210 */ /* 0x000fc60007ffe046 */
[----:B------:R-:W2:Y:S01]  /*2c70*/  MUFU.RCP R4, R49 ;  /* 0x0000003100047308 */ /* 0x000ea20000001000 */
[----:B------:R-:W-:Y:S01]  /*2c80*/  IADD3 R66, R68, R66, R67 ;  /* 0x0000004244427210 */ /* 0x000fe20007ffe043 */
[----:B------:R-:W-:Y:S01]  /*2c90*/  IMAD.SHL.U32 R57, R57, 0x100, RZ ;  /* 0x0000010039397824 */ /* 0x000fe200078e00ff */
[----:B------:R-:W-:Y:S02]  /*2ca0*/  LOP3.LUT R41, R41, 0xf, RZ, 0xc0, !PT ;  /* 0x0000000f29297812 */ /* 0x000fe400078ec0ff */
[----:B------:R-:W-:Y:S01]  /*2cb0*/  LOP3.LUT R62, R62, 0x3, RZ, 0xc0, !PT ;  /* 0x000000033e3e7812 */ /* 0x000fe200078ec0ff */
[----:B0-----:R-:W-:Y:S01]  /*2cc0*/  FMUL R52, R7, R52 ;  /* 0x0000003407347220 */ /* 0x001fe20000400000 */
[----:B------:R-:W-:Y:S01]  /*2cd0*/  LOP3.LUT R7, R57, 0xf00, RZ, 0xe2, !PT ;  /* 0x00000f0039077812 */ /* 0x000fe200078ee2ff */
[----:B------:R-:W-:Y:S01]  /*2ce0*/  IMAD R41, R66, 0x10, R41 ;  /* 0x0000001042297824 */ /* 0x000fe200078e0229 */
[----:B------:R-:W-:Y:S01]  /*2cf0*/  IADD3 R56, R62, R61, R56 ;  /* 0x0000003d3e387210 */ /* 0x000fe20007ffe038 */
[----:B-1----:R-:W-:Y:S01]  /*2d00*/  FMUL R75, R47, R50 ;  /* 0x000000322f4b7220 */ /* 0x002fe20000400000 */
[----:B------:R-:W-:-:S02]  /*2d10*/  SEL R50, R125, RZ, !P2 ;  /* 0x000000ff7d327207 */ /* 0x000fc40005000000 */
[----:B------:R-:W-:Y:S01]  /*2d20*/  SEL R97, R97, RZ, !P2 ;  /* 0x000000ff61617207 */ /* 0x000fe20005000000 */
[----:B------:R-:W-:Y:S01]  /*2d30*/  IMAD R7, R56, 0x1000, R7 ;  /* 0x0000100038077824 */ /* 0x000fe200078e0207 */
[----:B------:R-:W-:Y:S01]  /*2d40*/  LOP3.LUT R48, R41, 0xff, RZ, 0xc0, !PT ;  /* 0x000000ff29307812 */ /* 0x000fe200078ec0ff */
[----:B--2---:R-:W-:Y:S01]  /*2d50*/  FMUL R53, R4, R53 ;  /* 0x0000003504357220 */ /* 0x004fe20000400000 */
[----:B-----5:R-:W-:Y:S01]  /*2d60*/  SEL R49, R128, RZ, !P2 ;  /* 0x000000ff80317207 */ /* 0x020fe20005000000 */
[----:B------:R-:W-:Y:S01]  /*2d70*/  FADD R4, R97, -R50 ;  /* 0x8000003261047221 */ /* 0x000fe20000000000 */
[----:B------:R-:W-:Y:S01]  /*2d80*/  SEL R116, R116, RZ, !P2 ;  /* 0x000000ff74747207 */ /* 0x000fe20005000000 */
[----:B------:R-:W-:Y:S01]  /*2d90*/  IMAD.IADD R41, R7, 0x1, R48 ;  /* 0x0000000107297824 */ /* 0x000fe200078e0230 */
[----:B------:R-:W-:Y:S01]  /*2da0*/  SEL R130, R130, RZ, !P2 ;  /* 0x000000ff82827207 */ /* 0x000fe20005000000 */
[----:B------:R-:W-:Y:S01]  /*2db0*/  FMUL R47, R75, R4 ;  /* 0x000000044b2f7220 */ /* 0x000fe20000400000 */
[----:B------:R-:W-:Y:S01]  /*2dc0*/  SEL R129, R129, RZ, !P2 ;  /* 0x000000ff81817207 */ /* 0x000fe20005000000 */
[----:B------:R-:W-:Y:S01]  /*2dd0*/  @!P0 FMUL R54, R54, 16777216 ;  /* 0x4b80000036368820 */ /* 0x000fe20000400000 */
[----:B------:R-:W-:Y:S01]  /*2de0*/  SEL R48, R127, RZ, !P2 ;  /* 0x000000ff7f307207 */ /* 0x000fe20005000000 */
[----:B------:R-:W-:Y:S01]  /*2df0*/  @!P0 FMUL R55, R55, 16777216 ;  /* 0x4b80000037378820 */ /* 0x000fe20000400000 */
[----:B------:R-:W-:Y:S01]  /*2e00*/  SEL R7, R115, RZ, !P2 ;  /* 0x000000ff73077207 */ /* 0x000fe20005000000 */
[----:B------:R-:W-:Y:S01]  /*2e10*/  FADD R4, R116, -R49 ;  /* 0x8000003174047221 */ /* 0x000fe20000000000 */
[----:B------:R-:W-:Y:S01]  /*2e20*/  LOP3.LUT R41, R41, 0xffff, RZ, 0xc0, !PT ;  /* 0x0000ffff29297812 */ /* 0x000fe200078ec0ff */
[----:B------:R-:W-:Y:S01]  /*2e30*/  FFMA R49, R130, R47, R129 ;  /* 0x0000002f82317223 */ /* 0x000fe20000000081 */
[----:B------:R-:W-:Y:S01]  /*2e40*/  SEL R131, R131, RZ, !P2 ;  /* 0x000000ff83837207 */ /* 0x000fe20005000000 */
[----:B------:R-:W-:Y:S01]  /*2e50*/  FADD R7, R7, -R48 ;  /* 0x8000003007077221 */ /* 0x000fe20000000000 */
[----:B------:R-:W-:Y:S01]  /*2e60*/  SHF.R.U32.HI R47, RZ, 0x7, R41 ;  /* 0x00000007ff2f7819 */ /* 0x000fe20000011629 */
[----:B------:R-:W0:Y:S01]  /*2e70*/  LDC.64 R60, c[0x0][0x248] ;  /* 0x00009200ff3c7b82 */ /* 0x000e220000000a00 */
[----:B------:R-:W-:Y:S01]  /*2e80*/  SEL R48, R126, RZ, !P2 ;  /* 0x000000ff7e307207 */ /* 0x000fe20005000000 */
[----:B------:R-:W-:Y:S01]  /*2e90*/  FMUL R7, R52, R7 ;  /* 0x0000000734077220 */ /* 0x000fe20000400000 */
[----:B------:R-:W-:Y:S01]  /*2ea0*/  FSETP.GEU.AND P0, PT, R49, RZ, PT ;  /* 0x000000ff3100720b */ /* 0x000fe20003f0e000 */
[----:B------:R-:W1:Y:S01]  /*2eb0*/  MUFU.RCP R54, R54 ;  /* 0x0000003600367308 */ /* 0x000e620000001000 */
[----:B------:R-:W-:Y:S01]  /*2ec0*/  LOP3.LUT R50, R47, 0x1, RZ, 0xc0, !PT ;  /* 0x000000012f327812 */ /* 0x000fe200078ec0ff */
[----:B------:R-:W-:Y:S01]  /*2ed0*/  FMUL R47, R53, R4 ;  /* 0x00000004352f7220 */ /* 0x000fe20000400000 */
[----:B------:R-:W-:Y:S01]  /*2ee0*/  FSEL R4, R49, RZ, P0 ;  /* 0x000000ff31047208 */ /* 0x000fe20000000000 */
[----:B------:R-:W-:Y:S01]  /*2ef0*/  FFMA R48, R48, R7, R131 ;  /* 0x0000000730307223 */ /* 0x000fe20000000083 */
[----:B------:R-:W-:-:S02]  /*2f00*/  ISETP.NE.U32.AND P0, PT, R50, 0x1, PT ;  /* 0x000000013200780c */ /* 0x000fc40003f05070 */
[----:B------:R-:W-:Y:S02]  /*2f10*/  SHF.R.U32.HI R7, RZ, 0x6, R41 ;  /* 0x00000006ff077819 */ /* 0x000fe40000011629 */
[----:B------:R-:W-:Y:S02]  /*2f20*/  FSEL R49, R5, RZ, P0 ;  /* 0x000000ff05317208 */ /* 0x000fe40000000000 */
[----:B------:R-:W-:Y:S02]  /*2f30*/  SEL R120, R120, RZ, !P2 ;  /* 0x000000ff78787207 */ /* 0x000fe40005000000 */
[----:B------:R-:W-:Y:S02]  /*2f40*/  SEL R53, R132, RZ, !P2 ;  /* 0x000000ff84357207 */ /* 0x000fe40005000000 */
[----:B------:R-:W-:Y:S02]  /*2f50*/  FSETP.GEU.AND P0, PT, R48, RZ, PT ;  /* 0x000000ff3000720b */ /* 0x000fe40003f0e000 */
[----:B------:R-:W-:-:S02]  /*2f60*/  LOP3.LUT R50, R7, 0x1, RZ, 0xc0, !PT ;  /* 0x0000000107327812 */ /* 0x000fc400078ec0ff */
[----:B------:R-:W-:Y:S02]  /*2f70*/  SEL R124, R124, RZ, !P2 ;  /* 0x000000ff7c7c7207 */ /* 0x000fe40005000000 */
[----:B------:R-:W-:Y:S01]  /*2f80*/  SEL R121, R121, RZ, !P2 ;  /* 0x000000ff79797207 */ /* 0x000fe20005000000 */
[----:B------:R-:W-:Y:S01]  /*2f90*/  FFMA R47, R120, R47, R53 ;  /* 0x0000002f782f7223 */ /* 0x000fe20000000035 */
[----:B------:R-:W-:Y:S02]  /*2fa0*/  FSEL R5, R48, RZ, P0 ;  /* 0x000000ff30057208 */ /* 0x000fe40000000000 */
[----:B------:R-:W-:Y:S01]  /*2fb0*/  ISETP.NE.U32.AND P0, PT, R50, 0x1, PT ;  /* 0x000000013200780c */ /* 0x000fe20003f05070 */
[----:B-1----:R-:W-:Y:S01]  /*2fc0*/  FMUL R54, R54, R55 ;  /* 0x0000003736367220 */ /* 0x002fe20000400000 */
[----:B------:R-:W-:Y:S01]  /*2fd0*/  SEL R53, R6, RZ, !P2 ;  /* 0x000000ff06357207 */ /* 0x000fe20005000000 */
[----:B------:R-:W-:Y:S01]  /*2fe0*/  FADD R7, R121, -R124 ;  /* 0x8000007c79077221 */ /* 0x000fe20000000000 */
[----:B------:R-:W-:-:S02]  /*2ff0*/  SHF.R.U32.HI R6, RZ, 0x5, R41 ;  /* 0x00000005ff067819 */ /* 0x000fc40000011629 */
[----:B------:R-:W-:Y:S01]  /*3000*/  FSEL R46, R46, RZ, P0 ;  /* 0x000000ff2e2e7208 */ /* 0x000fe20000000000 */
[----:B------:R-:W-:Y:S01]  /*3010*/  FMUL R7, R54, R7 ;  /* 0x0000000736077220 */ /* 0x000fe20000400000 */
[----:B------:R-:W-:Y:S02]  /*3020*/  SEL R114, R114, RZ, !P2 ;  /* 0x000000ff72727207 */ /* 0x000fe40005000000 */
[C---:B------:R-:W-:Y:S02]  /*3030*/  FSETP.GEU.AND P0, PT, R47.reuse, RZ, PT ;  /* 0x000000ff2f00720b */ /* 0x040fe40003f0e000 */
[----:B------:R-:W-:Y:S01]  /*3040*/  LOP3.LUT R48, R6, 0x1, RZ, 0xc0, !PT ;  /* 0x0000000106307812 */ /* 0x000fe200078ec0ff */
[----:B------:R-:W-:Y:S01]  /*3050*/  FFMA R7, R114, R7, R53 ;  /* 0x0000000772077223 */ /* 0x000fe20000000035 */
[----:B------:R-:W-:Y:S02]  /*3060*/  FSEL R6, R47, RZ, P0 ;  /* 0x000000ff2f067208 */ /* 0x000fe40000000000 */
[----:B------:R-:W-:-:S02]  /*3070*/  ISETP.NE.U32.AND P0, PT, R48, 0x1, PT ;  /* 0x000000013000780c */ /* 0x000fc40003f05070 */
[----:B------:R-:W-:Y:S02]  /*3080*/  SHF.R.U32.HI R47, RZ, 0x4, R41 ;  /* 0x00000004ff2f7819 */ /* 0x000fe40000011629 */
[----:B------:R-:W-:Y:S02]  /*3090*/  FSEL R51, R51, RZ, P0 ;  /* 0x000000ff33337208 */ /* 0x000fe40000000000 */
[----:B------:R-:W-:Y:S02]  /*30a0*/  FSETP.GEU.AND P0, PT, R7, RZ, PT ;  /* 0x000000ff0700720b */ /* 0x000fe40003f0e000 */
[----:B------:R-:W-:Y:S01]  /*30b0*/  LOP3.LUT R47, R47, 0x1, RZ, 0xc0, !PT ;  /* 0x000000012f2f7812 */ /* 0x000fe200078ec0ff */
[----:B------:R-:W-:Y:S01]  /*30c0*/  VIADD R48, R27, 0xffffffa0 ;  /* 0xffffffa01b307836 */ /* 0x000fe20000000000 */
[----:B------:R-:W-:Y:S02]  /*30d0*/  FSEL R7, R7, RZ, P0 ;  /* 0x000000ff07077208 */ /* 0x000fe40000000000 */
[----:B------:R-:W-:-:S04]  /*30e0*/  ISETP.NE.U32.AND P0, PT, R47, 0x1, PT ;  /* 0x000000012f00780c */ /* 0x000fc80003f05070 */
[----:B------:R-:W-:Y:S02]  /*30f0*/  FSEL R47, R42, RZ, P0 ;  /* 0x000000ff2a2f7208 */ /* 0x000fe40000000000 */
[----:B------:R-:W-:Y:S01]  /*3100*/  ISETP.GE.U32.AND P0, PT, R48, 0x60, PT ;  /* 0x000000603000780c */ /* 0x000fe20003f06070 */
[----:B------:R-:W-:Y:S02]  /*3110*/  IMAD.MOV.U32 R42, RZ, RZ, RZ ;  /* 0x000000ffff2a7224 */ /* 0x000fe400078e00ff */
[----:B0-----:R-:W-:-:S10]  /*3120*/  IMAD.WIDE R52, R27, 0x4, R60 ;  /* 0x000000041b347825 */ /* 0x001fd400078e023c */
[----:B------:R-:W2:Y:S01]  /*3130*/  @!P0 LDG.E.EL R42, desc[UR4][R52.64+-0x180] ;  /* 0xfffe8004342a8981 */ /* 0x000ea2000c2e1900 */
[----:B------:R-:W-:-:S06]  /*3140*/  IMAD.MOV.U32 R55, RZ, RZ, RZ ;  /* 0x000000ffff377224 */ /* 0x000fcc00078e00ff */
[----:B------:R-:W3:Y:S01]  /*3150*/  @!P0 LDG.E.EL R55, desc[UR4][R52.64+-0x180] ;  /* 0xfffe800434378981 */ /* 0x000ee2000c2e1900 */
[----:B------:R-:W-:-:S06]  /*3160*/  CS2R R62, SRZ ;  /* 0x00000000003e7805 */ /* 0x000fcc000001ff00 */
[----:B------:R-:W4:Y:S04]  /*3170*/  @!P0 LDG.E.EL R62, desc[UR4][R52.64+-0x180] ;  /* 0xfffe8004343e8981 */ /* 0x000f28000c2e1900 */
[----:B------:R0:W5:Y:S01]  /*3180*/  @!P0 LDG.E.EL R63, desc[UR4][R52.64+-0x180] ;  /* 0xfffe8004343f8981 */ /* 0x000162000c2e1900 */
[----:B------:R-:W-:Y:S02]  /*3190*/  @P2 FSEL R4, R49, RZ, P3 ;  /* 0x000000ff31042208 */ /* 0x000fe40001800000 */
[----:B------:R-:W-:Y:S02]  /*31a0*/  @P2 FSEL R5, R46, RZ, P3 ;  /* 0x000000ff2e052208 */ /* 0x000fe40001800000 */
[----:B------:R-:W-:Y:S02]  /*31b0*/  @P2 FSEL R6, R51, RZ, P3 ;  /* 0x000000ff33062208 */ /* 0x000fe40001800000 */
[----:B------:R-:W-:-:S02]  /*31c0*/  @P2 FSEL R7, R47, RZ, P3 ;  /* 0x000000ff2f072208 */ /* 0x000fc40001800000 */
[----:B------:R-:W-:Y:S02]  /*31d0*/  IADD3 R48, P3, R19, UR6, RZ ;  /* 0x0000000613307c10 */ /* 0x000fe4000ff7e0ff */
[----:B------:R-:W-:Y:S02]  /*31e0*/  IADD3 R46, P2, R23, UR6, RZ ;  /* 0x00000006172e7c10 */ /* 0x000fe4000ff5e0ff */
[----:B------:R-:W-:Y:S02]  /*31f0*/  IADD3.X R49, R31, UR7, RZ, P3, !PT ;  /* 0x000000071f317c10 */ /* 0x000fe40009ffe4ff */
[----:B------:R-:W-:Y:S02]  /*3200*/  IADD3 R50, P3, R35, UR6, RZ ;  /* 0x0000000623327c10 */ /* 0x000fe4000ff7e0ff */
[----:B------:R-:W-:Y:S02]  /*3210*/  IADD3.X R47, R33, UR7, RZ, P2, !PT ;  /* 0x00000007212f7c10 */ /* 0x000fe400097fe4ff */
[----:B------:R-:W-:-:S02]  /*3220*/  IADD3 R34, P2, R34, UR6, RZ ;  /* 0x0000000622227c10 */ /* 0x000fc4000ff5e0ff */
[----:B------:R-:W-:Y:S02]  /*3230*/  IADD3.X R51, R21, UR7, RZ, P3, !PT ;  /* 0x0000000715337c10 */ /* 0x000fe40009ffe4ff */
[----:B0-----:R-:W-:Y:S02]  /*3240*/  IADD3 R52, P3, R18, UR6, RZ ;  /* 0x0000000612347c10 */ /* 0x001fe4000ff7e0ff */
[----:B------:R-:W-:Y:S02]  /*3250*/  IADD3.X R35, R32, UR7, RZ, P2, !PT ;  /* 0x0000000720237c10 */ /* 0x000fe400097fe4ff */
[----:B------:R-:W-:Y:S02]  /*3260*/  IADD3 R18, P2, R18, UR8, RZ ;  /* 0x0000000812127c10 */ /* 0x000fe4000ff5e0ff */
[----:B------:R-:W-:Y:S02]  /*3270*/  IADD3.X R53, R28, UR7, RZ, P3, !PT ;  /* 0x000000071c357c10 */ /* 0x000fe40009ffe4ff */
[----:B------:R-:W-:-:S02]  /*3280*/  IADD3.X R19, R28, UR9, RZ, P2, !PT ;  /* 0x000000091c137c10 */ /* 0x000fc400097fe4ff */
[----:B------:R-:W-:Y:S02]  /*3290*/  IADD3 R32, P3, R22, UR6, RZ ;  /* 0x0000000616207c10 */ /* 0x000fe4000ff7e0ff */
[----:B------:R-:W-:Y:S02]  /*32a0*/  IADD3 R54, P2, R22, UR8, RZ ;  /* 0x0000000816367c10 */ /* 0x000fe4000ff5e0ff */
[----:B------:R-:W-:Y:S02]  /*32b0*/  IADD3.X R33, R0, UR7, RZ, P3, !PT ;  /* 0x0000000700217c10 */ /* 0x000fe40009ffe4ff */
[----:B------:R-:W-:-:S04]  /*32c0*/  IADD3 R58, P3, R24, UR6, RZ ;  /* 0x00000006183a7c10 */ /* 0x000fc8000ff7e0ff */
[----:B------:R-:W-:Y:S01]  /*32d0*/  IADD3.X R59, R30, UR7, RZ, P3, !PT ;  /* 0x000000071e3b7c10 */ /* 0x000fe20009ffe4ff */
[----:B------:R-:W-:Y:S01]  /*32e0*/  IMAD.WIDE R60, R25, 0x4, R60 ;  /* 0x00000004193c7825 */ /* 0x000fe200078e023c */
[----:B--2---:R-:W-:-:S05]  /*32f0*/  SEL R42, R42, RZ, !P0 ;  /* 0x000000ff2a2a7207 */ /* 0x004fca0004000000 */
[----:B------:R-:W-:-:S04]  /*3300*/  FADD R21, R42, 9.9999997473787516356e-06 ;  /* 0x3727c5ac2a157421 */ /* 0x000fc80000000000 */
[----:B------:R-:W0:Y:S01]  /*3310*/  MUFU.SQRT R42, R21 ;  /* 0x00000015002a7308 */ /* 0x000e220000002000 */
[----:B---3--:R-:W-:Y:S02]  /*3320*/  SEL R22, R55, RZ, !P0 ;  /* 0x000000ff37167207 */ /* 0x008fe40004000000 */
[----:B------:R-:W-:Y:S02]  /*3330*/  IADD3.X R55, R0, UR9, RZ, P2, !PT ;  /* 0x0000000900377c10 */ /* 0x000fe400097fe4ff */
[----:B------:R-:W-:Y:S01]  /*3340*/  IADD3 R56, P2, R24, UR8, RZ ;  /* 0x0000000818387c10 */ /* 0x000fe2000ff5e0ff */
[----:B------:R-:W-:-:S03]  /*3350*/  FADD R0, R22, 9.9999997473787516356e-06 ;  /* 0x3727c5ac16007421 */ /* 0x000fc60000000000 */
[----:B------:R-:W-:Y:S02]  /*3360*/  IADD3.X R57, R30, UR9, RZ, P2, !PT ;  /* 0x000000091e397c10 */ /* 0x000fe400097fe4ff */
[----:B------:R-:W1:Y:S01]  /*3370*/  MUFU.SQRT R30, R0 ;  /* 0x00000000001e7308 */ /* 0x000e620000002000 */
[----:B------:R-:W-:Y:S02]  /*3380*/  IADD3 R22, P3, R26, UR6, RZ ;  /* 0x000000061a167c10 */ /* 0x000fe4000ff7e0ff */
[----:B0-----:R-:W-:Y:S02]  /*3390*/  FSETP.GT.AND P2, PT, R42, 8.50705917302346158658e+37, PT ;  /* 0x7e8000002a00780b */ /* 0x001fe40003f44000 */
[----:B----4-:R-:W-:Y:S02]  /*33a0*/  SEL R21, R62, RZ, !P0 ;  /* 0x000000ff3e157207 */ /* 0x010fe40004000000 */
[----:B------:R-:W-:Y:S02]  /*33b0*/  IADD3.X R23, R29, UR7, RZ, P3, !PT ;  /* 0x000000071d177c10 */ /* 0x000fe40009ffe4ff */
[----:B------:R-:W-:Y:S01]  /*33c0*/  IADD3 R28, P3, R26, UR8, RZ ;  /* 0x000000081a1c7c10 */ /* 0x000fe2000ff7e0ff */
[----:B------:R-:W-:Y:S01]  /*33d0*/  FADD R21, R21, 9.9999997473787516356e-06 ;  /* 0x3727c5ac15157421 */ /* 0x000fe20000000000 */
[----:B------:R-:W-:-:S02]  /*33e0*/  FSEL R69, R84, 1, P2 ;  /* 0x3f80000054457808 */ /* 0x000fc40001000000 */
[----:B------:R-:W-:Y:S01]  /*33f0*/  IADD3.X R29, R29, UR9, RZ, P3, !PT ;  /* 0x000000091d1d7c10 */ /* 0x000fe20009ffe4ff */
[----:B------:R-:W0:Y:S01]  /*3400*/  MUFU.SQRT R26, R21 ;  /* 0x00000015001a7308 */ /* 0x000e220000002000 */
[C---:B------:R-:W-:Y:S01]  /*3410*/  FSETP.GEU.AND P3, PT, R42.reuse, 1.175494350822287508e-38, PT ;  /* 0x008000002a00780b */ /* 0x040fe20003f6e000 */
[----:B------:R-:W-:Y:S01]  /*3420*/  @P2 FMUL R42, R42, 0.25 ;  /* 0x3e8000002a2a2820 */ /* 0x000fe20000400000 */
[----:B-1----:R-:W-:Y:S02]  /*3430*/  FSETP.GT.AND P2, PT, R30, 8.50705917302346158658e+37, PT ;  /* 0x7e8000001e00780b */ /* 0x002fe40003f44000 */
[----:B-----5:R-:W-:-:S05]  /*3440*/  SEL R63, R63, RZ, !P0 ;  /* 0x000000ff3f3f7207 */ /* 0x020fca0004000000 */
[----:B------:R-:W-:Y:S01]  /*3450*/  FADD R0, R63, 9.9999997473787516356e-06 ;  /* 0x3727c5ac3f007421 */ /* 0x000fe20000000000 */
[----:B------:R-:W-:-:S03]  /*3460*/  FSEL R70, R84, 1, P2 ;  /* 0x3f80000054467808 */ /* 0x000fc60001000000 */
[----:B------:R-:W-:Y:S01]  /*3470*/  @!P3 FMUL R42, R42, 16777216 ;  /* 0x4b8000002a2ab820 */ /* 0x000fe20000400000 */
[----:B------:R-:W-:Y:S01]  /*3480*/  @!P3 FMUL R69, R69, 16777216 ;  /* 0x4b8000004545b820 */ /* 0x000fe20000400000 */
[C---:B------:R-:W-:Y:S01]  /*3490*/  FSETP.GEU.AND P3, PT, R30.reuse, 1.175494350822287508e-38, PT ;  /* 0x008000001e00780b */ /* 0x040fe20003f6e000 */
[----:B------:R-:W1:Y:S01]  /*34a0*/  MUFU.SQRT R62, R0 ;  /* 0x00000000003e7308 */ /* 0x000e620000002000 */
[----:B------:R-:W-:Y:S01]  /*34b0*/  @P2 FMUL R30, R30, 0.25 ;  /* 0x3e8000001e1e2820 */ /* 0x000fe20000400000 */
[----:B0-----:R-:W-:-:S04]  /*34c0*/  FSETP.GT.AND P2, PT, R26, 8.50705917302346158658e+37, PT ;  /* 0x7e8000001a00780b */ /* 0x001fc80003f44000 */
[----:B------:R-:W-:-:S06]  /*34d0*/  FSEL R72, R84, 1, P2 ;  /* 0x3f80000054487808 */ /* 0x000fcc0001000000 */
[----:B------:R-:W-:Y:S01]  /*34e0*/  @!P3 FMUL R30, R30, 16777216 ;  /* 0x4b8000001e1eb820 */ /* 0x000fe20000400000 */
[----:B------:R-:W-:Y:S01]  /*34f0*/  @!P3 FMUL R70, R70, 16777216 ;  /* 0x4b8000004646b820 */ /* 0x000fe20000400000 */
[C---:B------:R-:W-:Y:S01]  /*3500*/  FSETP.GEU.AND P3, PT, R26.reuse, 1.175494350822287508e-38, PT ;  /* 0x008000001a00780b */ /* 0x040fe20003f6e000 */
[----:B------:R-:W-:Y:S01]  /*3510*/  @P2 FMUL R26, R26, 0.25 ;  /* 0x3e8000001a1a2820 */ /* 0x000fe20000400000 */
[----:B-1----:R-:W-:Y:S01]  /*3520*/  FSETP.GT.AND P2, PT, R62, 8.50705917302346158658e+37, PT ;  /* 0x7e8000003e00780b */ /* 0x002fe20003f44000 */
[----:B------:R-:W-:-:S03]  /*3530*/  VIADD R0, R25, 0xffffffa0 ;  /* 0xffffffa019007836 */ /* 0x000fc60000000000 */
[----:B------:R-:W-:-:S07]  /*3540*/  FSEL R73, R84, 1, P2 ;  /* 0x3f80000054497808 */ /* 0x000fce0001000000 */
[----:B------:R-:W-:Y:S01]  /*3550*/  @!P3 FMUL R26, R26, 16777216 ;  /* 0x4b8000001a1ab820 */ /* 0x000fe20000400000 */
[----:B------:R-:W-:Y:S01]  /*3560*/  @!P3 FMUL R72, R72, 16777216 ;  /* 0x4b8000004848b820 */ /* 0x000fe20000400000 */
[C---:B------:R-:W-:Y:S01]  /*3570*/  FSETP.GEU.AND P3, PT, R62.reuse, 1.175494350822287508e-38, PT ;  /* 0x008000003e00780b */ /* 0x040fe20003f6e000 */
[----:B------:R-:W-:Y:S01]  /*3580*/  @P2 FMUL R62, R62, 0.25 ;  /* 0x3e8000003e3e2820 */ /* 0x000fe20000400000 */
[----:B------:R-:W-:Y:S01]  /*3590*/  ISETP.GE.U32.AND P2, PT, R0, 0x60, PT ;  /* 0x000000600000780c */ /* 0x000fe20003f46070 */
[----:B------:R-:W-:-:S12]  /*35a0*/  IMAD.MOV.U32 R0, RZ, RZ, RZ ;  /* 0x000000ffff007224 */ /* 0x000fd800078e00ff */
[----:B------:R-:W2:Y:S02]  /*35b0*/  @!P2 LDG.E.EL R0, desc[UR4][R60.64+-0x180] ;  /* 0xfffe80043c00a981 */ /* 0x000ea4000c2e1900 */
[----:B--2---:R-:W-:-:S05]  /*35c0*/  SEL R0, R0, RZ, !P2 ;  /* 0x000000ff00007207 */ /* 0x004fca0005000000 */
[----:B------:R-:W-:Y:S01]  /*35d0*/  FADD R21, R0, 9.9999997473787516356e-06 ;  /* 0x3727c5ac00157421 */ /* 0x000fe20000000000 */
[----:B------:R-:W-:-:S06]  /*35e0*/  IMAD.MOV.U32 R0, RZ, RZ, RZ ;  /* 0x000000ffff007224 */ /* 0x000fcc00078e00ff */
[----:B------:R-:W2:Y:S02]  /*35f0*/  @!P2 LDG.E.EL R0, desc[UR4][R60.64+-0x180] ;  /* 0xfffe80043c00a981 */ /* 0x000ea4000c2e1900 */
[----:B--2---:R-:W-:-:S05]  /*3600*/  SEL R0, R0, RZ, !P2 ;  /* 0x000000ff00007207 */ /* 0x004fca0005000000 */
[----:B------:R-:W-:Y:S01]  /*3610*/  FADD R24, R0, 9.9999997473787516356e-06 ;  /* 0x3727c5ac00187421 */ /* 0x000fe20000000000 */
[----:B------:R-:W-:-:S06]  /*3620*/  IMAD.MOV.U32 R0, RZ, RZ, RZ ;  /* 0x000000ffff007224 */ /* 0x000fcc00078e00ff */
[----:B------:R-:W2:Y:S01]  /*3630*/  @!P2 LDG.E.EL R0, desc[UR4][R60.64+-0x180] ;  /* 0xfffe80043c00a981 */ /* 0x000ea2000c2e1900 */
[----:B------:R0:W1:Y:S01]  /*3640*/  MUFU.SQRT R63, R21 ;  /* 0x00000015003f7308 */ /* 0x0000620000002000 */
[----:B------:R-:W-:Y:S01]  /*3650*/  @!P3 FMUL R62, R62, 16777216 ;  /* 0x4b8000003e3eb820 */ /* 0x000fe20000400000 */
[----:B------:R-:W-:Y:S01]  /*3660*/  @!P3 FMUL R73, R73, 16777216 ;  /* 0x4b8000004949b820 */ /* 0x000fe20000400000 */
[----:B--2---:R-:W-:-:S05]  /*3670*/  SEL R0, R0, RZ, !P2 ;  /* 0x000000ff00007207 */ /* 0x004fca0005000000 */
[----:B0-----:R-:W-:Y:S01]  /*3680*/  FADD R21, R0, 9.9999997473787516356e-06 ;  /* 0x3727c5ac00157421 */ /* 0x001fe20000000000 */
[----:B------:R-:W-:-:S06]  /*3690*/  IMAD.MOV.U32 R0, RZ, RZ, RZ ;  /* 0x000000ffff007224 */ /* 0x000fcc00078e00ff */
[----:B------:R-:W2:Y:S01]  /*36a0*/  @!P2 LDG.E.EL R0, desc[UR4][R60.64+-0x180] ;  /* 0xfffe80043c00a981 */ /* 0x000ea2000c2e1900 */
[----:B------:R-:W0:Y:S01]  /*36b0*/  MUFU.SQRT R66, R24 ;  /* 0x0000001800427308 */ /* 0x000e220000002000 */
[C---:B-1----:R-:W-:Y:S02]  /*36c0*/  FSETP.GT.AND P3, PT, R63.reuse, 8.50705917302346158658e+37, PT ;  /* 0x7e8000003f00780b */ /* 0x042fe40003f64000 */
[----:B------:R-:W-:Y:S02]  /*36d0*/  P2R R87, PR, RZ, 0x1 ;  /* 0x00000001ff577803 */ /* 0x000fe40000000000 */
[C---:B------:R-:W-:Y:S02]  /*36e0*/  FSETP.GEU.AND P0, PT, R63.reuse, 1.175494350822287508e-38, PT ;  /* 0x008000003f00780b */ /* 0x040fe40003f0e000 */
[----:B------:R-:W-:Y:S01]  /*36f0*/  FSEL R74, R84, 1, P3 ;  /* 0x3f800000544a7808 */ /* 0x000fe20001800000 */
[----:B------:R-:W1:Y:S06]  /*3700*/  MUFU.SQRT R67, R21 ;  /* 0x0000001500437308 */ /* 0x000e6c0000002000 */
[----:B------:R-:W-:Y:S01]  /*3710*/  @P3 FMUL R63, R63, 0.25 ;  /* 0x3e8000003f3f3820 */ /* 0x000fe20000400000 */
[----:B0-----:R-:W-:-:S02]  /*3720*/  FSETP.GT.AND P3, PT, R66, 8.50705917302346158658e+37, PT ;  /* 0x7e8000004200780b */ /* 0x001fc40003f64000 */
[----:B------:R-:W-:Y:S02]  /*3730*/  P2R R31, PR, RZ, 0x1 ;  /* 0x00000001ff1f7803 */ /* 0x000fe40000000000 */
[----:B------:R-:W-:Y:S02]  /*3740*/  FSETP.GEU.AND P0, PT, R66, 1.175494350822287508e-38, PT ;  /* 0x008000004200780b */ /* 0x000fe40003f0e000 */
[----:B------:R-:W-:-:S07]  /*3750*/  FSEL R75, R84, 1, P3 ;  /* 0x3f800000544b7808 */ /* 0x000fce0001800000 */
[----:B------:R-:W-:Y:S01]  /*3760*/  @P3 FMUL R66, R66, 0.25 ;  /* 0x3e80000042423820 */ /* 0x000fe20000400000 */
[C---:B-1----:R-:W-:Y:S02]  /*3770*/  FSETP.GT.AND P3, PT, R67.reuse, 8.50705917302346158658e+37, PT ;  /* 0x7e8000004300780b */ /* 0x042fe40003f64000 */
[----:B------:R-:W-:Y:S02]  /*3780*/  P2R R24, PR, RZ, 0x1 ;  /* 0x00000001ff187803 */ /* 0x000fe40000000000 */
[----:B------:R-:W-:Y:S02]  /*3790*/  FSETP.GEU.AND P0, PT, R67, 1.175494350822287508e-38, PT ;  /* 0x008000004300780b */ /* 0x000fe40003f0e000 */
[----:B------:R-:W-:Y:S02]  /*37a0*/  FSEL R76, R84, 1, P3 ;  /* 0x3f800000544c7808 */ /* 0x000fe40001800000 */
[----:B------:R-:W-:-:S05]  /*37b0*/  P2R R21, PR, RZ, 0x1 ;  /* 0x00000001ff157803 */ /* 0x000fca0000000000 */
[----:B------:R-:W-:Y:S01]  /*37c0*/  @P3 FMUL R67, R67, 0.25 ;  /* 0x3e80000043433820 */ /* 0x000fe20000400000 */
[----:B------:R-:W-:Y:S01]  /*37d0*/  P2R R85, PR, RZ, 0x4 ;  /* 0x00000004ff557803 */ /* 0x000fe20000000000 */
[----:B------:R-:W-:Y:S01]  /*37e0*/  IMAD.WIDE R2, R25, 0x4, R2 ;  /* 0x0000000419027825 */ /* 0x000fe200078e0202 */
[----:B--2---:R-:W-:-:S05]  /*37f0*/  SEL R0, R0, RZ, !P2 ;  /* 0x000000ff00007207 */ /* 0x004fca0005000000 */
[----:B------:R-:W-:-:S04]  /*3800*/  FADD R0, R0, 9.9999997473787516356e-06 ;  /* 0x3727c5ac00007421 */ /* 0x000fc80000000000 */
[----:B------:R-:W0:Y:S01]  /*3810*/  MUFU.SQRT R68, R0 ;  /* 0x0000000000447308 */ /* 0x000e220000002000 */
[----:B------:R-:W-:Y:S01]  /*3820*/  ISETP.NE.AND P2, PT, R21, RZ, PT ;  /* 0x000000ff1500720c */ /* 0x000fe20003f45270 */
[----:B------:R-:W-:Y:S01]  /*3830*/  VIADD R21, R25, 0xffffff40 ;  /* 0xffffff4019157836 */ /* 0x000fe20000000000 */
[C---:B0-----:R-:W-:Y:S02]  /*3840*/  FSETP.GT.AND P3, PT, R68.reuse, 8.50705917302346158658e+37, PT ;  /* 0x7e8000004400780b */ /* 0x041fe40003f64000 */
[----:B------:R-:W-:Y:S02]  /*3850*/  FSETP.GEU.AND P0, PT, R68, 1.175494350822287508e-38, PT ;  /* 0x008000004400780b */ /* 0x000fe40003f0e000 */
[----:B------:R-:W-:Y:S01]  /*3860*/  FSEL R77, R84, 1, P3 ;  /* 0x3f800000544d7808 */ /* 0x000fe20001800000 */
[----:B------:R-:W-:-:S08]  /*3870*/  IMAD.MOV.U32 R0, RZ, RZ, RZ ;  /* 0x000000ffff007224 */ /* 0x000fd000078e00ff */
[----:B------:R-:W-:Y:S01]  /*3880*/  @P3 FMUL R68, R68, 0.25 ;  /* 0x3e80000044443820 */ /* 0x000fe20000400000 */
[----:B------:R-:W-:Y:S02]  /*3890*/  ISETP.GE.U32.AND P3, PT, R21, 0x60, PT ;  /* 0x000000601500780c */ /* 0x000fe40003f66070 */
[----:B------:R-:W-:Y:S02]  /*38a0*/  P2R R61, PR, RZ, 0x4 ;  /* 0x00000004ff3d7803 */ /* 0x000fe40000000000 */
[----:B------:R-:W-:Y:S01]  /*38b0*/  ISETP.NE.AND P2, PT, R24, RZ, PT ;  /* 0x000000ff1800720c */ /* 0x000fe20003f45270 */
[----:B------:R-:W-:-:S08]  /*38c0*/  IMAD.MOV.U32 R24, RZ, RZ, RZ ;  /* 0x000000ffff187224 */ /* 0x000fd000078e00ff */
[----:B------:R-:W2:Y:S04]  /*38d0*/  @!P3 LDG.E.EL R0, desc[UR4][R2.64+-0x300] ;  /* 0xfffd00040200b981 */ /* 0x000ea8000c2e1900 */
[----:B------:R-:W3:Y:S01]  /*38e0*/  @!P3 LDG.E.EL R24, desc[UR4][R2.64+-0x300] ;  /* 0xfffd00040218b981 */ /* 0x000ee2000c2e1900 */
[----:B--2---:R-:W-:Y:S02]  /*38f0*/  SEL R0, R0, RZ, !P3 ;  /* 0x000000ff00007207 */ /* 0x004fe40005800000 */
[----:B---3--:R-:W-:-:S03]  /*3900*/  SEL R21, R24, RZ, !P3 ;  /* 0x000000ff18157207 */ /* 0x008fc60005800000 */
[----:B------:R-:W-:Y:S01]  /*3910*/  FADD R24, R0, 9.9999997473787516356e-06 ;  /* 0x3727c5ac00187421 */ /* 0x000fe20000000000 */
[----:B------:R-:W-:-:S06]  /*3920*/  IMAD.MOV.U32 R0, RZ, RZ, RZ ;  /* 0x000000ffff007224 */ /* 0x000fcc00078e00ff */
[----:B------:R-:W2:Y:S01]  /*3930*/  @!P3 LDG.E.EL R0, desc[UR4][R2.64+-0x300] ;  /* 0xfffd00040200b981 */ /* 0x000ea2000c2e1900 */
[----:B------:R-:W-:-:S04]  /*3940*/  FADD R21, R21, 9.9999997473787516356e-06 ;  /* 0x3727c5ac15157421 */ /* 0x000fc80000000000 */
[----:B------:R0:W1:Y:S01]  /*3950*/  MUFU.SQRT R78, R21 ;  /* 0x00000015004e7308 */ /* 0x0000620000002000 */
[----:B--2---:R-:W-:-:S05]  /*3960*/  SEL R0, R0, RZ, !P3 ;  /* 0x000000ff00007207 */ /* 0x004fca0005800000 */
[----:B0-----:R-:W-:Y:S01]  /*3970*/  FADD R21, R0, 9.9999997473787516356e-06 ;  /* 0x3727c5ac00157421 */ /* 0x001fe20000000000 */
[----:B------:R-:W-:-:S06]  /*3980*/  IMAD.MOV.U32 R0, RZ, RZ, RZ ;  /* 0x000000ffff007224 */ /* 0x000fcc00078e00ff */
[----:B------:R-:W2:Y:S01]  /*3990*/  @!P3 LDG.E.EL R0, desc[UR4][R2.64+-0x300] ;  /* 0xfffd00040200b981 */ /* 0x000ea2000c2e1900 */
[----:B------:R-:W0:Y:S01]  /*39a0*/  MUFU.SQRT R79, R24 ;  /* 0x00000018004f7308 */ /* 0x000e220000002000 */
[C---:B-1----:R-:W-:Y:S02]  /*39b0*/  FSETP.GT.AND P6, PT, R78.reuse, 8.50705917302346158658e+37, PT ;  /* 0x7e8000004e00780b */ /* 0x042fe40003fc4000 */
[----:B------:R-:W-:Y:S02]  /*39c0*/  P2R R71, PR, RZ, 0x20 ;  /* 0x00000020ff477803 */ /* 0x000fe40000000000 */
[----:B------:R-:W-:Y:S02]  /*39d0*/  FSETP.GEU.AND P5, PT, R78, 1.175494350822287508e-38, PT ;  /* 0x008000004e00780b */ /* 0x000fe40003fae000 */
[----:B------:R-:W-:Y:S01]  /*39e0*/  FSEL R83, R84, 1, P6 ;  /* 0x3f80000054537808 */ /* 0x000fe20003000000 */
[----:B------:R-:W1:Y:S06]  /*39f0*/  MUFU.SQRT R80, R21 ;  /* 0x0000001500507308 */ /* 0x000e6c0000002000 */
[----:B------:R-:W-:Y:S01]  /*3a00*/  @P6 FMUL R78, R78, 0.25 ;  /* 0x3e8000004e4e6820 */ /* 0x000fe20000400000 */
[----:B0-----:R-:W-:-:S02]  /*3a10*/  FSETP.GT.AND P6, PT, R79, 8.50705917302346158658e+37, PT ;  /* 0x7e8000004f00780b */ /* 0x001fc40003fc4000 */
[----:B------:R-:W-:Y:S02]  /*3a20*/  P2R R60, PR, RZ, 0x4 ;  /* 0x00000004ff3c7803 */ /* 0x000fe40000000000 */
[----:B------:R-:W-:Y:S02]  /*3a30*/  P2R R65, PR, RZ, 0x2 ;  /* 0x00000002ff417803 */ /* 0x000fe40000000000 */
[----:B------:R-:W-:Y:S02]  /*3a40*/  ISETP.NE.AND P2, PT, R31, RZ, PT ;  /* 0x000000ff1f00720c */ /* 0x000fe40003f45270 */
[----:B------:R-:W-:Y:S02]  /*3a50*/  FSETP.GEU.AND P1, PT, R79, 1.175494350822287508e-38, PT ;  /* 0x008000004f00780b */ /* 0x000fe40003f2e000 */
[----:B------:R-:W-:-:S03]  /*3a60*/  FSEL R82, R84, 1, P6 ;  /* 0x3f80000054527808 */ /* 0x000fc60003000000 */
[----:B------:R-:W-:Y:S01]  /*3a70*/  @P6 FMUL R79, R79, 0.25 ;  /* 0x3e8000004f4f6820 */ /* 0x000fe20000400000 */
[C---:B-1----:R-:W-:Y:S02]  /*3a80*/  FSETP.GT.AND P6, PT, R80.reuse, 8.50705917302346158658e+37, PT ;  /* 0x7e8000005000780b */ /* 0x042fe40003fc4000 */
[----:B------:R-:W-:Y:S02]  /*3a90*/  P2R R31, PR, RZ, 0x4 ;  /* 0x00000004ff1f7803 */ /* 0x000fe40000000000 */
[----:B------:R-:W-:Y:S02]  /*3aa0*/  FSETP.GEU.AND P4, PT, R80, 1.175494350822287508e-38, PT ;  /* 0x008000005000780b */ /* 0x000fe40003f8e000 */
[----:B------:R-:W-:-:S07]  /*3ab0*/  FSEL R86, R84, 1, P6 ;  /* 0x3f80000054567808 */ /* 0x000fce0003000000 */
[----:B------:R-:W-:Y:S01]  /*3ac0*/  @P6 FMUL R80, R80, 0.25 ;  /* 0x3e80000050506820 */ /* 0x000fe20000400000 */
[----:B------:R-:W-:Y:S01]  /*3ad0*/  @!P0 FMUL R68, R68, 16777216 ;  /* 0x4b80000044448820 */ /* 0x000fe20000400000 */
[----:B------:R-:W-:Y:S01]  /*3ae0*/  @!P0 FMUL R77, R77, 16777216 ;  /* 0x4b8000004d4d8820 */ /* 0x000fe20000400000 */
[----:B------:R-:W-:Y:S01]  /*3af0*/  ISETP.NE.AND P0, PT, R87, RZ, PT ;  /* 0x000000ff5700720c */ /* 0x000fe20003f05270 */
[----:B------:R-:W-:-:S12]  /*3b00*/  IMAD.MOV.U32 R24, RZ, RZ, RZ ;  /* 0x000000ffff187224 */ /* 0x000fd800078e00ff */
[----:B------:R0:W3:Y:S02]  /*3b10*/  @!P0 LDG.E.EL R24, desc[UR4][R34.64+-0x180] ;  /* 0xfffe800422188981 */ /* 0x0000e4000c2e1900 */
[----:B0-----:R-:W0:Y:S01]  /*3b20*/  LDC.64 R34, c[0x0][0x240] ;  /* 0x00009000ff227b82 */ /* 0x001e220000000a00 */
[----:B------:R-:W-:Y:S01]  /*3b30*/  @!P1 FMUL R79, R79, 16777216 ;  /* 0x4b8000004f4f9820 */ /* 0x000fe20000400000 */
[----:B------:R-:W-:Y:S01]  /*3b40*/  @!P1 FMUL R82, R82, 16777216 ;  /* 0x4b80000052529820 */ /* 0x000fe20000400000 */
[----:B------:R-:W-:Y:S01]  /*3b50*/  ISETP.NE.AND P1, PT, R65, RZ, PT ;  /* 0x000000ff4100720c */ /* 0x000fe20003f25270 */
[----:B------:R-:W-:Y:S01]  /*3b60*/  @!P5 FMUL R78, R78, 16777216 ;  /* 0x4b8000004e4ed820 */ /* 0x000fe20000400000 */
[----:B------:R-:W-:Y:S01]  /*3b70*/  @!P5 FMUL R83, R83, 16777216 ;  /* 0x4b8000005353d820 */ /* 0x000fe20000400000 */
[----:B------:R-:W-:Y:S01]  /*3b80*/  MUFU.RCP R65, R30 ;  /* 0x0000001e00417308 */ /* 0x000fe20000001000 */
[----:B------:R-:W-:Y:S02]  /*3b90*/  ISETP.NE.AND P5, PT, R71, RZ, PT ;  /* 0x000000ff4700720c */ /* 0x000fe40003fa5270 */
[----:B------:R-:W-:-:S05]  /*3ba0*/  CS2R R2, SRZ ;  /* 0x0000000000027805 */ /* 0x000fca000001ff00 */
[----:B------:R1:W-:Y:S01]  /*3bb0*/  MUFU.RCP R71, R26 ;  /* 0x0000001a00477308 */ /* 0x0003e20000001000 */
[----:B------:R-:W-:Y:S01]  /*3bc0*/  IMAD.MOV.U32 R21, RZ, RZ, RZ ;  /* 0x000000ffff157224 */ /* 0x000fe200078e00ff */
[----:B------:R4:W5:Y:S01]  /*3bd0*/  @!P3 LDG.E.EL R2, desc[UR4][R54.64+-0x300] ;  /* 0xfffd00043602b981 */ /* 0x000962000c2e1900 */
[----:B------:R-:W-:Y:S01]  /*3be0*/  @!P4 FMUL R80, R80, 16777216 ;  /* 0x4b8000005050c820 */ /* 0x000fe20000400000 */
[----:B------:R-:W-:Y:S01]  /*3bf0*/  @!P4 FMUL R86, R86, 16777216 ;  /* 0x4b8000005656c820 */ /* 0x000fe20000400000 */
[----:B------:R-:W-:Y:S01]  /*3c00*/  IMAD.WIDE R12, R25, 0x4, R12 ;  /* 0x00000004190c7825 */ /* 0x000fe200078e020c */
[----:B------:R-:W3:Y:S03]  /*3c10*/  @!P3 LDG.E.EL R3, desc[UR4][R28.64+-0x300] ;  /* 0xfffd00041c03b981 */ /* 0x000ee6000c2e1900 */
[----:B-1----:R-:W-:Y:S01]  /*3c20*/  IMAD.MOV.U32 R26, RZ, RZ, RZ ;  /* 0x000000ffff1a7224 */ /* 0x002fe200078e00ff */
[----:B------:R-:W1:Y:S01]  /*3c30*/  MUFU.RCP R62, R62 ;  /* 0x0000003e003e7308 */ /* 0x000e620000001000 */
[----:B------:R1:W3:Y:S01]  /*3c40*/  @!P3 LDG.E.EL R21, desc[UR4][R56.64+-0x300] ;  /* 0xfffd00043815b981 */ /* 0x0002e2000c2e1900 */
[----:B----4-:R-:W-:Y:S01]  /*3c50*/  IMAD.MOV.U32 R54, RZ, RZ, RZ ;  /* 0x000000ffff367224 */ /* 0x010fe200078e00ff */
[----:B------:R-:W-:Y:S01]  /*3c60*/  ISETP.NE.AND P4, PT, R64, RZ, PT ;  /* 0x000000ff4000720c */ /* 0x000fe20003f85270 */
[----:B------:R-:W-:-:S04]  /*3c70*/  IMAD.MOV.U32 R55, RZ, RZ, RZ ;  /* 0x000000ffff377224 */ /* 0x000fc800078e00ff */
[----:B------:R4:W-:Y:S01]  /*3c80*/  MUFU.RCP R64, R42 ;  /* 0x0000002a00407308 */ /* 0x0009e20000001000 */
[----:B-1----:R-:W-:-:S07]  /*3c90*/  CS2R R56, SRZ ;  /* 0x0000000000387805 */ /* 0x002fce000001ff00 */
[----:B------:R-:W1:Y:S01]  /*3ca0*/  MUFU.RCP R68, R68 ;  /* 0x0000004400447308 */ /* 0x000e620000001000 */
[----:B----4-:R-:W-:Y:S02]  /*3cb0*/  IMAD.MOV.U32 R42, RZ, RZ, RZ ;  /* 0x000000ffff2a7224 */ /* 0x010fe400078e00ff */
[----:B------:R-:W-:Y:S01]  /*3cc0*/  FMUL R89, R62, R73 ;  /* 0x000000493e597220 */ /* 0x000fe20000400000 */
[----:B------:R-:W-:Y:S01]  /*3cd0*/  FMUL R88, R65, R70 ;  /* 0x0000004641587220 */ /* 0x000fe20000400000 */
[----:B------:R-:W-:Y:S01]  /*3ce0*/  FMUL R87, R71, R72 ;  /* 0x0000004847577220 */ /* 0x000fe20000400000 */
[----:B------:R-:W-:Y:S02]  /*3cf0*/  CS2R R70, SRZ ;  /* 0x0000000000467805 */ /* 0x000fe4000001ff00 */
[----:B------:R-:W-:Y:S01]  /*3d00*/  CS2R R72, SRZ ;  /* 0x0000000000487805 */ /* 0x000fe2000001ff00 */
[----:B-1----:R-:W-:Y:S01]  /*3d10*/  FMUL R77, R68, R77 ;  /* 0x0000004d444d7220 */ /* 0x002fe20000400000 */
[----:B------:R-:W-:-:S04]  /*3d20*/  IMAD.WIDE R10, R25, 0x4, R10 ;  /* 0x00000004190a7825 */ /* 0x000fc800078e020a */
[----:B------:R-:W-:-:S04]  /*3d30*/  IMAD.WIDE R14, R25, 0x4, R14 ;  /* 0x00000004190e7825 */ /* 0x000fc800078e020e */
[----:B------:R-:W-:Y:S01]  /*3d40*/  IMAD.MOV.U32 R28, RZ, RZ, RZ ;  /* 0x000000ffff1c7224 */ /* 0x000fe200078e00ff */
[----:B--2---:R-:W-:-:S05]  /*3d50*/  SEL R0, R0, RZ, !P3 ;  /* 0x000000ff00007207 */ /* 0x004fca0005800000 */
[----:B------:R-:W-:-:S04]  /*3d60*/  FADD R0, R0, 9.9999997473787516356e-06 ;  /* 0x3727c5ac00007421 */ /* 0x000fc80000000000 */
[----:B------:R-:W1:Y:S02]  /*3d70*/  MUFU.SQRT R81, R0 ;  /* 0x0000000000517308 */ /* 0x000e640000002000 */
[C---:B-1----:R-:W-:Y:S02]  /*3d80*/  FSETP.GT.AND P2, PT, R81.reuse, 8.50705917302346158658e+37, PT ;  /* 0x7e8000005100780b */ /* 0x042fe40003f44000 */
[----:B------:R-:W-:Y:S02]  /*3d90*/  FSETP.GEU.AND P6, PT, R81, 1.175494350822287508e-38, PT ;  /* 0x008000005100780b */ /* 0x000fe40003fce000 */
[----:B------:R-:W-:-:S09]  /*3da0*/  FSEL R84, R84, 1, P2 ;  /* 0x3f80000054547808 */ /* 0x000fd20001000000 */
[----:B------:R-:W-:Y:S01]  /*3db0*/  @P2 FMUL R81, R81, 0.25 ;  /* 0x3e80000051512820 */ /* 0x000fe20000400000 */
[----:B------:R-:W-:-:S13]  /*3dc0*/  ISETP.NE.AND P2, PT, R31, RZ, PT ;  /* 0x000000ff1f00720c */ /* 0x000fda0003f45270 */
[----:B------:R-:W-:Y:S01]  /*3dd0*/  @!P2 FMUL R63, R63, 16777216 ;  /* 0x4b8000003f3fa820 */ /* 0x000fe20000400000 */
[----:B------:R-:W-:Y:S01]  /*3de0*/  @!P2 FMUL R74, R74, 16777216 ;  /* 0x4b8000004a4aa820 */ /* 0x000fe20000400000 */
[----:B------:R-:W-:-:S13]  /*3df0*/  ISETP.NE.AND P2, PT, R60, RZ, PT ;  /* 0x000000ff3c00720c */ /* 0x000fda0003f45270 */
[----:B------:R-:W-:Y:S01]  /*3e00*/  @!P2 FMUL R66, R66, 16777216 ;  /* 0x4b8000004242a820 */ /* 0x000fe20000400000 */
[----:B------:R-:W-:Y:S01]  /*3e10*/  @!P2 FMUL R75, R75, 16777216 ;  /* 0x4b8000004b4ba820 */ /* 0x000fe20000400000 */
[----:B------:R-:W-:Y:S02]  /*3e20*/  ISETP.NE.AND P2, PT, R61, RZ, PT ;  /* 0x000000ff3d00720c */ /* 0x000fe40003f45270 */
[----:B------:R-:W-:Y:S01]  /*3e30*/  CS2R R30, SRZ ;  /* 0x00000000001e7805 */ /* 0x000fe2000001ff00 */
[----:B------:R-:W-:Y:S01]  /*3e40*/  IMAD.MOV.U32 R0, RZ, RZ, RZ ;  /* 0x000000ffff007224 */ /* 0x000fe200078e00ff */
[----:B------:R-:W-:-:S04]  /*3e50*/  CS2R R60, SRZ ;  /* 0x00000000003c7805 */ /* 0x000fc8000001ff00 */
[----:B------:R1:W2:Y:S01]  /*3e60*/  @!P0 LDG.E.EL R31, desc[UR4][R50.64+-0x180] ;  /* 0xfffe8004321f8981 */ /* 0x0002a2000c2e1900 */
[----:B------:R-:W4:Y:S03]  /*3e70*/  MUFU.RCP R63, R63 ;  /* 0x0000003f003f7308 */ /* 0x000f260000001000 */
[----:B------:R0:W2:Y:S01]  /*3e80*/  @!P3 LDG.E.EL R0, desc[UR4][R18.64+-0x300] ;  /* 0xfffd00041200b981 */ /* 0x0000a2000c2e1900 */
[----:B------:R-:W-:Y:S01]  /*3e90*/  @!P2 FMUL R67, R67, 16777216 ;  /* 0x4b8000004343a820 */ /* 0x000fe20000400000 */
[----:B------:R-:W-:Y:S01]  /*3ea0*/  @!P2 FMUL R76, R76, 16777216 ;  /* 0x4b8000004c4ca820 */ /* 0x000fe20000400000 */
[----:B------:R-:W-:Y:S01]  /*3eb0*/  ISETP.NE.AND P2, PT, R85, RZ, PT ;  /* 0x000000ff5500720c */ /* 0x000fe20003f45270 */
[----:B------:R-:W2:Y:S01]  /*3ec0*/  @!P0 LDG.E.EL R61, desc[UR4][R48.64+-0x180] ;  /* 0xfffe8004303d8981 */ /* 0x000ea2000c2e1900 */
[----:B-1----:R-:W1:Y:S01]  /*3ed0*/  LDC.64 R50, c[0x0][0x250] ;  /* 0x00009400ff327b82 */ /* 0x002e620000000a00 */
[----:B------:R-:W3:Y:S02]  /*3ee0*/  MUFU.RCP R66, R66 ;  /* 0x0000004200427308 */ /* 0x000ee40000001000 */
[----:B------:R-:W5:Y:S01]  /*3ef0*/  @!P0 LDG.E.EL R60, desc[UR4][R46.64+-0x180] ;  /* 0xfffe80042e3c8981 */ /* 0x000f62000c2e1900 */
[----:B0-----:R-:W-:-:S05]  /*3f00*/  IMAD.WIDE R18, R27, 0x4, R34 ;  /* 0x000000041b127825 */ /* 0x001fca00078e0222 */
[----:B------:R-:W5:Y:S04]  /*3f10*/  @!P0 LDG.E.EL R54, desc[UR4][R18.64+-0x180] ;  /* 0xfffe800412368981 */ /* 0x000f68000c2e1900 */
[----:B------:R0:W5:Y:S01]  /*3f20*/  @!P2 LDG.E.EL R26, desc[UR4][R52.64+-0x180] ;  /* 0xfffe8004341aa981 */ /* 0x000162000c2e1900 */
[----:B------:R-:W3:Y:S01]  /*3f30*/  MUFU.RCP R67, R67 ;  /* 0x0000004300437308 */ /* 0x000ee20000001000 */
[----:B------:R-:W-:Y:S02]  /*3f40*/  IMAD.WIDE R34, R25, 0x4, R34 ;  /* 0x0000000419227825 */ /* 0x000fe400078e0222 */
[----:B------:R4:W5:Y:S04]  /*3f50*/  @!P2 LDG.E.EL R30, desc[UR4][R58.64+-0x180] ;  /* 0xfffe80043a1ea981 */ /* 0x000968000c2e1900 */
[----:B------:R-:W5:Y:S01]  /*3f60*/  @!P0 LDG.E.EL R55, desc[UR4][R18.64+-0x180] ;  /* 0xfffe800412378981 */ /* 0x000f62000c2e1900 */
[----:B0-----:R-:W0:Y:S03]  /*3f70*/  LDC.64 R52, c[0x0][0x258] ;  /* 0x00009600ff347b82 */ /* 0x001e260000000a00 */
[----:B------:R-:W5:Y:S01]  /*3f80*/  @!P0 LDG.E.EL R56, desc[UR4][R18.64+-0x180] ;  /* 0xfffe800412388981 */ /* 0x000f62000c2e1900 */
[----:B----4-:R-:W-:Y:S01]  /*3f90*/  CS2R R58, SRZ ;  /* 0x00000000003a7805 */ /* 0x010fe2000001ff00 */
[----:B------:R-:W-:-:S02]  /*3fa0*/  IMAD.MOV.U32 R46, RZ, RZ, RZ ;  /* 0x000000ffff2e7224 */ /* 0x000fc400078e00ff */
[----:B------:R-:W-:Y:S01]  /*3fb0*/  FMUL R90, R63, R74 ;  /* 0x0000004a3f5a7220 */ /* 0x000fe20000400000 */
[----:B------:R-:W4:Y:S01]  /*3fc0*/  @!P2 LDG.E.EL R42, desc[UR4][R32.64+-0x180] ;  /* 0xfffe8004202aa981 */ /* 0x000f22000c2e1900 */
[----:B------:R-:W-:-:S03]  /*3fd0*/  CS2R R62, SRZ ;  /* 0x00000000003e7805 */ /* 0x000fc6000001ff00 */
[----:B------:R-:W4:Y:S04]  /*3fe0*/  @!P2 LDG.E.EL R58, desc[UR4][R34.64+-0x180] ;  /* 0xfffe8004223aa981 */ /* 0x000f28000c2e1900 */
[----:B------:R-:W4:Y:S01]  /*3ff0*/  @!P2 LDG.E.EL R59, desc[UR4][R34.64+-0x180] ;  /* 0xfffe8004223ba981 */ /* 0x000f22000c2e1900 */
[----:B------:R-:W-:Y:S01]  /*4000*/  FMUL R85, R64, R69 ;  /* 0x0000004540557220 */ /* 0x000fe20000400000 */
[----:B---3--:R-:W-:Y:S01]  /*4010*/  FMUL R91, R66, R75 ;  /* 0x0000004b425b7220 */ /* 0x008fe20000400000 */
[----:B------:R-:W-:Y:S01]  /*4020*/  FMUL R92, R67, R76 ;  /* 0x0000004c435c7220 */ /* 0x000fe20000400000 */
[----:B------:R3:W4:Y:S01]  /*4030*/  @!P2 LDG.E.EL R46, desc[UR4][R22.64+-0x180] ;  /* 0xfffe8004162ea981 */ /* 0x000722000c2e1900 */
[----:B-1----:R-:W-:Y:S01]  /*4040*/  IMAD.WIDE R48, R27, 0x4, R50 ;  /* 0x000000041b307825 */ /* 0x002fe200078e0232 */
[----:B------:R-:W-:-:S02]  /*4050*/  CS2R R68, SRZ ;  /* 0x0000000000447805 */ /* 0x000fc4000001ff00 */
[----:B------:R1:W4:Y:S01]  /*4060*/  @!P0 LDG.E.EL R57, desc[UR4][R18.64+-0x180] ;  /* 0xfffe800412398981 */ /* 0x000322000c2e1900 */
[----:B------:R-:W-:Y:S02]  /*4070*/  CS2R R64, SRZ ;  /* 0x0000000000407805 */ /* 0x000fe4000001ff00 */
[----:B------:R-:W-:Y:S01]  /*4080*/  CS2R R66, SRZ ;  /* 0x0000000000427805 */ /* 0x000fe2000001ff00 */
[----:B------:R-:W-:Y:S01]  /*4090*/  IMAD.WIDE R50, R25, 0x4, R50 ;  /* 0x0000000419327825 */ /* 0x000fe200078e0232 */
[----:B------:R-:W4:Y:S03]  /*40a0*/  @!P2 LDG.E.EL R62, desc[UR4][R34.64+-0x180] ;  /* 0xfffe8004223ea981 */ /* 0x000f26000c2e1900 */
[----:B---3--:R-:W-:Y:S01]  /*40b0*/  IMAD.MOV.U32 R22, RZ, RZ, RZ ;  /* 0x000000ffff167224 */ /* 0x008fe200078e00ff */
[----:B------:R0:W3:Y:S01]  /*40c0*/  @!P2 LDG.E.EL R63, desc[UR4][R34.64+-0x180] ;  /* 0xfffe8004223fa981 */ /* 0x0000e2000c2e1900 */
[----:B-1----:R-:W-:-:S03]  /*40d0*/  CS2R R18, SRZ ;  /* 0x0000000000127805 */ /* 0x002fc6000001ff00 */
[----:B------:R-:W3:Y:S04]  /*40e0*/  @!P2 LDG.E.EL R68, desc[UR4][R50.64+-0x180] ;  /* 0xfffe80043244a981 */ /* 0x000ee8000c2e1900 */
[----:B------:R-:W3:Y:S01]  /*40f0*/  @!P2 LDG.E.EL R22, desc[UR4][R50.64+-0x180] ;  /* 0xfffe80043216a981 */ /* 0x000ee2000c2e1900 */
[----:B0-----:R-:W-:-:S03]  /*4100*/  IMAD.WIDE R34, R27, 0x4, R52 ;  /* 0x000000041b227825 */ /* 0x001fc600078e0234 */
[----:B------:R-:W3:Y:S04]  /*4110*/  @!P2 LDG.E.EL R19, desc[UR4][R50.64+-0x180] ;  /* 0xfffe80043213a981 */ /* 0x000ee8000c2e1900 */
[----:B------:R0:W3:Y:S04]  /*4120*/  @!P2 LDG.E.EL R18, desc[UR4][R50.64+-0x180] ;  /* 0xfffe80043212a981 */ /* 0x0000e8000c2e1900 */
[----:B------:R-:W3:Y:S04]  /*4130*/  @!P0 LDG.E.EL R64, desc[UR4][R48.64+-0x180] ;  /* 0xfffe800430408981 */ /* 0x000ee8000c2e1900 */
[----:B------:R-:W3:Y:S01]  /*4140*/  @!P0 LDG.E.EL R66, desc[UR4][R48.64+-0x180] ;  /* 0xfffe800430428981 */ /* 0x000ee2000c2e1900 */
[----:B0-----:R-:W-:-:S03]  /*4150*/  CS2R R50, SRZ ;  /* 0x0000000000327805 */ /* 0x001fc6000001ff00 */
[----:B------:R-:W3:Y:S04]  /*4160*/  @!P0 LDG.E.EL R69, desc[UR4][R34.64+-0x180] ;  /* 0xfffe800422458981 */ /* 0x000ee8000c2e1900 */
[----:B------:R-:W3:Y:S04]  /*4170*/  @!P0 LDG.E.EL R70, desc[UR4][R34.64+-0x180] ;  /* 0xfffe800422468981 */ /* 0x000ee8000c2e1900 */
[----:B------:R-:W3:Y:S04]  /*4180*/  @!P0 LDG.E.EL R71, desc[UR4][R34.64+-0x180] ;  /* 0xfffe800422478981 */ /* 0x000ee8000c2e1900 */
[----:B------:R0:W3:Y:S04]  /*4190*/  @!P0 LDG.E.EL R72, desc[UR4][R34.64+-0x180] ;  /* 0xfffe800422488981 */ /* 0x0000e8000c2e1900 */
[----:B------:R-:W3:Y:S04]  /*41a0*/  @!P0 LDG.E.EL R65, desc[UR4][R48.64+-0x180] ;  /* 0xfffe800430418981 */ /* 0x000ee8000c2e1900 */
[----:B------:R1:W3:Y:S01]  /*41b0*/  @!P0 LDG.E.EL R67, desc[UR4][R48.64+-0x180] ;  /* 0xfffe800430438981 */ /* 0x0002e2000c2e1900 */
[----:B0-----:R-:W-:-:S03]  /*41c0*/  CS2R R34, SRZ ;  /* 0x0000000000227805 */ /* 0x001fc6000001ff00 */
[----:B------:R-:W3:Y:S04]  /*41d0*/  @!P3 LDG.E.EL R50, desc[UR4][R12.64+-0x300] ;  /* 0xfffd00040c32b981 */ /* 0x000ee8000c2e1900 */
[----:B------:R-:W3:Y:S01]  /*41e0*/  @!P3 LDG.E.EL R34, desc[UR4][R12.64+-0x300] ;  /* 0xfffd00040c22b981 */ /* 0x000ee2000c2e1900 */
[----:B-1----:R-:W-:Y:S01]  /*41f0*/  IMAD.WIDE R48, R25, 0x4, R52 ;  /* 0x0000000419307825 */ /* 0x002fe200078e0234 */
[----:B------:R-:W-:Y:S02]  /*4200*/  CS2R R52, SRZ ;  /* 0x0000000000347805 */ /* 0x000fe4000001ff00 */
[----:B------:R-:W3:Y:S04]  /*4210*/  @!P3 LDG.E.EL R35, desc[UR4][R12.64+-0x300] ;  /* 0xfffd00040c23b981 */ /* 0x000ee8000c2e1900 */
[----:B------:R-:W3:Y:S04]  /*4220*/  @!P2 LDG.E.EL R73, desc[UR4][R48.64+-0x180] ;  /* 0xfffe80043049a981 */ /* 0x000ee8000c2e1900 */
[----:B------:R0:W3:Y:S01]  /*4230*/  @!P3 LDG.E.EL R51, desc[UR4][R12.64+-0x300] ;  /* 0xfffd00040c33b981 */ /* 0x0000e2000c2e1900 */
[----:B------:R-:W-:-:S02]  /*4240*/  IMAD.MOV.U32 R33, RZ, RZ, RZ ;  /* 0x000000ffff217224 */ /* 0x000fc400078e00ff */
[----:B------:R-:W-:Y:S01]  /*4250*/  IMAD.MOV.U32 R27, RZ, RZ, RZ ;  /* 0x000000ffff1b7224 */ /* 0x000fe200078e00ff */
[----:B------:R-:W3:Y:S04]  /*4260*/  @!P3 LDG.E.EL R52, desc[UR4][R10.64+-0x300] ;  /* 0xfffd00040a34b981 */ /* 0x000ee8000c2e1900 */
[----:B------:R-:W3:Y:S01]  /*4270*/  @!P2 LDG.E.EL R33, desc[UR4][R48.64+-0x180] ;  /* 0xfffe80043021a981 */ /* 0x000ee2000c2e1900 */
[----:B0-----:R-:W-:-:S03]  /*4280*/  CS2R R12, SRZ ;  /* 0x00000000000c7805 */ /* 0x001fc6000001ff00 */
[----:B------:R-:W3:Y:S04]  /*4290*/  @!P2 LDG.E.EL R27, desc[UR4][R48.64+-0x180] ;  /* 0xfffe8004301ba981 */ /* 0x000ee8000c2e1900 */
[----:B------:R-:W3:Y:S04]  /*42a0*/  @!P3 LDG.E.EL R12, desc[UR4][R14.64+-0x300] ;  /* 0xfffd00040e0cb981 */ /* 0x000ee8000c2e1900 */
[----:B------:R0:W3:Y:S04]  /*42b0*/  @!P2 LDG.E.EL R28, desc[UR4][R48.64+-0x180] ;  /* 0xfffe8004301ca981 */ /* 0x0000e8000c2e1900 */
[----:B------:R-:W3:Y:S01]  /*42c0*/  @!P3 LDG.E.EL R13, desc[UR4][R14.64+-0x300] ;  /* 0xfffd00040e0db981 */ /* 0x000ee2000c2e1900 */
[----:B------:R-:W-:-:S02]  /*42d0*/  IMAD.MOV.U32 R25, RZ, RZ, RZ ;  /* 0x000000ffff197224 */ /* 0x000fc400078e00ff */
[----:B------:R-:W-:Y:S01]  /*42e0*/  IMAD.MOV.U32 R74, RZ, RZ, RZ ;  /* 0x000000ffff4a7224 */ /* 0x000fe200078e00ff */
[----:B------:R-:W3:Y:S01]  /*42f0*/  @!P3 LDG.E.EL R53, desc[UR4][R10.64+-0x300] ;  /* 0xfffd00040a35b981 */ /* 0x000ee2000c2e1900 */
[----:B0-----:R-:W-:-:S03]  /*4300*/  CS2R R48, SRZ ;  /* 0x0000000000307805 */ /* 0x001fc6000001ff00 */
[----:B------:R-:W3:Y:S04]  /*4310*/  @!P3 LDG.E.EL R25, desc[UR4][R14.64+-0x300] ;  /* 0xfffd00040e19b981 */ /* 0x000ee8000c2e1900 */
[----:B------:R-:W3:Y:S04]  /*4320*/  @!P3 LDG.E.EL R48, desc[UR4][R10.64+-0x300] ;  /* 0xfffd00040a30b981 */ /* 0x000ee8000c2e1900 */
[----:B------:R-:W3:Y:S04]  /*4330*/  @!P3 LDG.E.EL R49, desc[UR4][R10.64+-0x300] ;  /* 0xfffd00040a31b981 */ /* 0x000ee8000c2e1900 */
[----:B------:R0:W3:Y:S01]  /*4340*/  @!P3 LDG.E.EL R74, desc[UR4][R14.64+-0x300] ;  /* 0xfffd00040e4ab981 */ /* 0x0000e2000c2e1900 */
[----:B------:R-:W1:Y:S01]  /*4350*/  MUFU.RCP R78, R78 ;  /* 0x0000004e004e7308 */ /* 0x000e620000001000 */
[----:B0-----:R-:W-:-:S07]  /*4360*/  SEL R14, R24, RZ, !P0 ;  /* 0x000000ff180e7207 */ /* 0x001fce0004000000 */
[----:B------:R-:W0:Y:S08]  /*4370*/  MUFU.RCP R47, R80 ;  /* 0x00000050002f7308 */ /* 0x000e300000001000 */
[----:B------:R-:W0:Y:S01]  /*4380*/  MUFU.RCP R79, R79 ;  /* 0x0000004f004f7308 */ /* 0x000e220000001000 */
[----:B-1----:R-:W-:Y:S01]  /*4390*/  FMUL R29, R78, R83 ;  /* 0x000000534e1d7220 */ /* 0x002fe20000400000 */
[----:B------:R-:W-:Y:S01]  /*43a0*/  SEL R3, R3, RZ, !P3 ;  /* 0x000000ff03037207 */ /* 0x000fe20005800000 */
[----:B------:R-:W-:Y:S01]  /*43b0*/  @!P6 FMUL R81, R81, 16777216 ;  /* 0x4b8000005151e820 */ /* 0x000fe20000400000 */
[----:B------:R-:W-:Y:S01]  /*43c0*/  @!P6 FMUL R84, R84, 16777216 ;  /* 0x4b8000005454e820 */ /* 0x000fe20000400000 */
[----:B0-----:R-:W-:Y:S01]  /*43d0*/  FMUL R47, R47, R86 ;  /* 0x000000562f2f7220 */ /* 0x001fe20000400000 */
[----:B------:R-:W-:-:S03]  /*43e0*/  FSETP.GEU.AND P6, PT, R40, RZ, PT ;  /* 0x000000ff2800720b */ /* 0x000fc60003fce000 */
[----:B------:R-:W0:Y:S01]  /*43f0*/  MUFU.RCP R81, R81 ;  /* 0x0000005100517308 */ /* 0x000e220000001000 */
[----:B------:R-:W-:Y:S01]  /*4400*/  FSEL R40, R40, RZ, P6 ;  /* 0x000000ff28287208 */ /* 0x000fe20003000000 */
[----:B------:R-:W-:Y:S01]  /*4410*/  FMUL R32, R79, R82 ;  /* 0x000000524f207220 */ /* 0x000fe20000400000 */
[----:B0-----:R-:W-:Y:S01]  /*4420*/  FMUL R23, R81, R84 ;  /* 0x0000005451177220 */ /* 0x001fe20000400000 */
[----:B--2---:R-:W-:Y:S02]  /*4430*/  SEL R10, R61, RZ, !P0 ;  /* 0x000000ff3d0a7207 */ /* 0x004fe40004000000 */
[----:B-----5:R-:W-:Y:S02]  /*4440*/  SEL R11, R60, RZ, !P0 ;  /* 0x000000ff3c0b7207 */ /* 0x020fe40004000000 */
[----:B------:R-:W-:Y:S02]  /*4450*/  SEL R75, R54, RZ, !P0 ;  /* 0x000000ff364b7207 */ /* 0x000fe40004000000 */
[----:B------:R-:W-:-:S03]  /*4460*/  SEL R54, R31, RZ, !P0 ;  /* 0x000000ff1f367207 */ /* 0x000fc60004000000 */
[----:B------:R-:W-:Y:S01]  /*4470*/  FADD R10, R10, -R75 ;  /* 0x8000004b0a0a7221 */ /* 0x000fe20000000000 */
[----:B------:R-:W-:Y:S02]  /*4480*/  SEL R76, R55, RZ, !P0 ;  /* 0x000000ff374c7207 */ /* 0x000fe40004000000 */
[----:B------:R-:W-:Y:S01]  /*4490*/  SEL R55, R56, RZ, !P0 ;  /* 0x000000ff38377207 */ /* 0x000fe20004000000 */
[----:B------:R-:W-:Y:S02]  /*44a0*/  FMUL R31, R85, R10 ;  /* 0x0000000a551f7220 */ /* 0x000fe40000400000 */
[----:B------:R-:W-:Y:S01]  /*44b0*/  FADD R11, R11, -R76 ;  /* 0x8000004c0b0b7221 */ /* 0x000fe20000000000 */
[----:B------:R-:W-:Y:S01]  /*44c0*/  SEL R26, R26, RZ, !P2 ;  /* 0x000000ff1a1a7207 */ /* 0x000fe20005000000 */
[----:B------:R-:W-:Y:S01]  /*44d0*/  FADD R10, R54, -R55 ;  /* 0x80000037360a7221 */ /* 0x000fe20000000000 */
[----:B----4-:R-:W-:Y:S02]  /*44e0*/  SEL R42, R42, RZ, !P2 ;  /* 0x000000ff2a2a7207 */ /* 0x010fe40005000000 */
[----:B------:R-:W-:-:S02]  /*44f0*/  SEL R55, R58, RZ, !P2 ;  /* 0x000000ff3a377207 */ /* 0x000fc40005000000 */
[----:B------:R-:W-:Y:S01]  /*4500*/  SEL R59, R59, RZ, !P2 ;  /* 0x000000ff3b3b7207 */ /* 0x000fe20005000000 */
[----:B------:R-:W-:Y:S01]  /*4510*/  FMUL R15, R88, R11 ;  /* 0x0000000b580f7220 */ /* 0x000fe20000400000 */
[----:B------:R-:W-:Y:S01]  /*4520*/  FMUL R24, R87, R10 ;  /* 0x0000000a57187220 */ /* 0x000fe20000400000 */
[----:B------:R-:W-:Y:S01]  /*4530*/  FADD R11, R26, -R55 ;  /* 0x800000371a0b7221 */ /* 0x000fe20000000000 */
[----:B------:R-:W-:Y:S01]  /*4540*/  SEL R46, R46, RZ, !P2 ;  /* 0x000000ff2e2e7207 */ /* 0x000fe20005000000 */
[----:B------:R-:W-:Y:S01]  /*4550*/  FADD R10, R42, -R59 ;  /* 0x8000003b2a0a7221 */ /* 0x000fe20000000000 */
[----:B------:R-:W-:Y:S02]  /*4560*/  SEL R42, R30, RZ, !P2 ;  /* 0x000000ff1e2a7207 */ /* 0x000fe40005000000 */
[----:B------:R-:W-:Y:S02]  /*4570*/  SEL R57, R57, RZ, !P0 ;  /* 0x000000ff39397207 */ /* 0x000fe40004000000 */
[----:B------:R-:W-:-:S02]  /*4580*/  SEL R55, R62, RZ, !P2 ;  /* 0x000000ff3e377207 */ /* 0x000fc40005000000 */
[----:B---3--:R-:W-:Y:S01]  /*4590*/  SEL R63, R63, RZ, !P2 ;  /* 0x000000ff3f3f7207 */ /* 0x008fe20005000000 */
[----:B------:R-:W-:Y:S01]  /*45a0*/  FMUL R26, R90, R11 ;  /* 0x0000000b5a1a7220 */ /* 0x000fe20000400000 */
[----:B------:R-:W-:Y:S01]  /*45b0*/  FMUL R30, R91, R10 ;  /* 0x0000000a5b1e7220 */ /* 0x000fe20000400000 */
[----:B------:R-:W-:Y:S01]  /*45c0*/  FADD R11, R42, -R55 ;  /* 0x800000372a0b7221 */ /* 0x000fe20000000000 */
[----:B------:R-:W-:Y:S01]  /*45d0*/  FADD R14, R14, -R57 ;  /* 0x800000390e0e7221 */ /* 0x000fe20000000000 */
[----:B------:R-:W-:Y:S01]  /*45e0*/  FADD R10, R46, -R63 ;  /* 0x8000003f2e0a7221 */ /* 0x000fe20000000000 */
[----:B------:R-:W-:Y:S01]  /*45f0*/  SEL R0, R0, RZ, !P3 ;  /* 0x000000ff00007207 */ /* 0x000fe20005800000 */
[----:B------:R-:W-:Y:S01]  /*4600*/  FMUL R42, R92, R11 ;  /* 0x0000000b5c2a7220 */ /* 0x000fe20000400000 */
[----:B------:R-:W-:Y:S01]  /*4610*/  SEL R11, R68, RZ, !P2 ;  /* 0x000000ff440b7207 */ /* 0x000fe20005000000 */
[----:B------:R-:W-:Y:S01]  /*4620*/  FMUL R14, R89, R14 ;  /* 0x0000000e590e7220 */ /* 0x000fe20000400000 */
[----:B------:R-:W-:-:S02]  /*4630*/  SEL R46, R64, RZ, !P0 ;  /* 0x000000ff402e7207 */ /* 0x000fc40004000000 */
[----:B------:R-:W-:Y:S02]  /*4640*/  SEL R55, R66, RZ, !P0 ;  /* 0x000000ff42377207 */ /* 0x000fe40004000000 */
[----:B------:R-:W-:Y:S02]  /*4650*/  SEL R69, R69, RZ, !P0 ;  /* 0x000000ff45457207 */ /* 0x000fe40004000000 */
[----:B------:R-:W-:Y:S02]  /*4660*/  SEL R57, R70, RZ, !P0 ;  /* 0x000000ff46397207 */ /* 0x000fe40004000000 */
[----:B------:R-:W-:Y:S01]  /*4670*/  SEL R56, R71, RZ, !P0 ;  /* 0x000000ff47387207 */ /* 0x000fe20004000000 */
[----:B------:R-:W-:Y:S01]  /*4680*/  FFMA R46, R46, R31, R69 ;  /* 0x0000001f2e2e7223 */ /* 0x000fe20000000045 */
[----:B------:R-:W-:-:S03]  /*4690*/  SEL R54, R65, RZ, !P0 ;  /* 0x000000ff41367207 */ /* 0x000fc60004000000 */
[----:B------:R-:W-:Y:S01]  /*46a0*/  FFMA R24, R55, R24, R56 ;  /* 0x0000001837187223 */ /* 0x000fe20000000038 */
[----:B------:R-:W-:Y:S01]  /*46b0*/  SEL R72, R72, RZ, !P0 ;  /* 0x000000ff48487207 */ /* 0x000fe20004000000 */
[----:B------:R-:W-:Y:S01]  /*46c0*/  FFMA R31, R54, R15, R57 ;  /* 0x0000000f361f7223 */ /* 0x000fe20000000039 */
[----:B------:R-:W-:Y:S02]  /*46d0*/  SEL R15, R2, RZ, !P3 ;  /* 0x000000ff020f7207 */ /* 0x000fe40005800000 */
[----:B------:R-:W-:Y:S02]  /*46e0*/  SEL R55, R50, RZ, !P3 ;  /* 0x000000ff32377207 */ /* 0x000fe40005800000 */
[----:B------:R-:W-:Y:S02]  /*46f0*/  SEL R67, R67, RZ, !P0 ;  /* 0x000000ff43437207 */ /* 0x000fe40004000000 */
[----:B------:R-:W-:Y:S01]  /*4700*/  SEL R50, R34, RZ, !P3 ;  /* 0x000000ff22327207 */ /* 0x000fe20005800000 */
[----:B------:R-:W-:Y:S01]  /*4710*/  FADD R2, R0, -R55 ;  /* 0x8000003700027221 */ /* 0x000fe20000000000 */
[----:B------:R-:W-:-:S02]  /*4720*/  SEL R34, R21, RZ, !P3 ;  /* 0x000000ff15227207 */ /* 0x000fc40005800000 */
[----:B------:R-:W-:Y:S02]  /*4730*/  SEL R35, R35, RZ, !P3 ;  /* 0x000000ff23237207 */ /* 0x000fe40005800000 */
[----:B------:R-:W-:Y:S01]  /*4740*/  SEL R54, R73, RZ, !P2 ;  /* 0x000000ff49367207 */ /* 0x000fe20005000000 */
[----:B------:R-:W-:Y:S02]  /*4750*/  FFMA R21, R67, R14, R72 ;  /* 0x0000000e43157223 */ /* 0x000fe40000000048 */
[----:B------:R-:W-:Y:S02]  /*4760*/  FADD R0, R34, -R35 ;  /* 0x8000002322007221 */ /* 0x000fe40000000000 */
[----:B------:R-:W-:Y:S01]  /*4770*/  FFMA R26, R11, R26, R54 ;  /* 0x0000001a0b1a7223 */ /* 0x000fe20000000036 */
[----:B------:R-:W-:Y:S01]  /*4780*/  FADD R11, R15, -R50 ;  /* 0x800000320f0b7221 */ /* 0x000fe20000000000 */
[----:B------:R-:W-:Y:S01]  /*4790*/  SEL R14, R51, RZ, !P3 ;  /* 0x000000ff330e7207 */ /* 0x000fe20005800000 */
[----:B------:R-:W-:Y:S01]  /*47a0*/  FMUL R2, R29, R2 ;  /* 0x000000021d027220 */ /* 0x000fe20000400000 */
[----:B------:R-:W-:Y:S01]  /*47b0*/  SEL R15, R52, RZ, !P3 ;  /* 0x000000ff340f7207 */ /* 0x000fe20005800000 */
[----:B------:R-:W-:-:S02]  /*47c0*/  FMUL R47, R47, R0 ;  /* 0x000000002f2f7220 */ /* 0x000fc40000400000 */
[----:B------:R-:W-:Y:S01]  /*47d0*/  FADD R0, R3, -R14 ;  /* 0x8000000e03007221 */ /* 0x000fe20000000000 */
[----:B------:R-:W-:Y:S02]  /*47e0*/  SHF.R.U32.HI R3, RZ, 0x3, R41 ;  /* 0x00000003ff037819 */ /* 0x000fe40000011629 */
[----:B------:R-:W-:-:S05]  /*47f0*/  SEL R12, R12, RZ, !P3 ;  /* 0x000000ff0c0c7207 */ /* 0x000fca0005800000 */
[----:B------:R-:W-:Y:S01]  /*4800*/  FFMA R2, R15, R2, R12 ;  /* 0x000000020f027223 */ /* 0x000fe2000000000c */
[----:B------:R-:W-:Y:S01]  /*4810*/  FMUL R11, R32, R11 ;  /* 0x0000000b200b7220 */ /* 0x000fe20000400000 */
[----:B------:R-:W-:Y:S02]  /*4820*/  LOP3.LUT R3, R3, 0x1, RZ, 0xc0, !PT ;  /* 0x0000000103037812 */ /* 0x000fe400078ec0ff */
[----:B------:R-:W-:Y:S02]  /*4830*/  SEL R13, R13, RZ, !P3 ;  /* 0x000000ff0d0d7207 */ /* 0x000fe40005800000 */
[----:B------:R-:W-:-:S04]  /*4840*/  FSETP.GEU.AND P6, PT, R2, RZ, PT ;  /* 0x000000ff0200720b */ /* 0x000fc80003fce000 */
[----:B------:R-:W-:Y:S02]  /*4850*/  FSEL R12, R2, RZ, P6 ;  /* 0x000000ff020c7208 */ /* 0x000fe40003000000 */
[----:B------:R-:W-:Y:S02]  /*4860*/  SEL R48, R48, RZ, !P3 ;  /* 0x000000ff30307207 */ /* 0x000fe40005800000 */
[----:B------:R-:W-:-:S03]  /*4870*/  ISETP.NE.U32.AND P6, PT, R3, 0x1, PT ;  /* 0x000000010300780c */ /* 0x000fc60003fc5070 */
[----:B------:R-:W-:Y:S01]  /*4880*/  FFMA R11, R48, R11, R13 ;  /* 0x0000000b300b7223 */ /* 0x000fe2000000000d */
[----:B------:R-:W-:Y:S02]  /*4890*/  SHF.R.U32.HI R2, RZ, 0x2, R41 ;  /* 0x00000002ff027819 */ /* 0x000fe40000011629 */
[----:B------:R-:W-:Y:S02]  /*48a0*/  FSEL R39, R39, RZ, P6 ;  /* 0x000000ff27277208 */ /* 0x000fe40003000000 */
[----:B------:R-:W-:Y:S02]  /*48b0*/  SEL R14, R49, RZ, !P3 ;  /* 0x000000ff310e7207 */ /* 0x000fe40005800000 */
[----:B------:R-:W-:Y:S02]  /*48c0*/  SEL R25, R25, RZ, !P3 ;  /* 0x000000ff19197207 */ /* 0x000fe40005800000 */
[C---:B------:R-:W-:Y:S02]  /*48d0*/  FSETP.GEU.AND P6, PT, R11.reuse, RZ, PT ;  /* 0x000000ff0b00720b */ /* 0x040fe40003fce000 */
[----:B------:R-:W-:Y:S01]  /*48e0*/  LOP3.LUT R2, R2, 0x1, RZ, 0xc0, !PT ;  /* 0x0000000102027812 */ /* 0x000fe200078ec0ff */
[----:B------:R-:W-:Y:S01]  /*48f0*/  FFMA R47, R14, R47, R25 ;  /* 0x0000002f0e2f7223 */ /* 0x000fe20000000019 */
[----:B------:R-:W-:-:S02]  /*4900*/  FSEL R13, R11, RZ, P6 ;  /* 0x000000ff0b0d7208 */ /* 0x000fc40003000000 */
[----:B------:R-:W-:Y:S02]  /*4910*/  ISETP.NE.U32.AND P6, PT, R2, 0x1, PT ;  /* 0x000000010200780c */ /* 0x000fe40003fc5070 */
[----:B------:R-:W-:Y:S02]  /*4920*/  SHF.R.U32.HI R2, RZ, 0x1, R41 ;  /* 0x00000001ff027819 */ /* 0x000fe40000011629 */
[----:B------:R-:W-:Y:S01]  /*4930*/  FSEL R38, R38, RZ, P6 ;  /* 0x000000ff26267208 */ /* 0x000fe20003000000 */
[----:B------:R-:W-:Y:S01]  /*4940*/  FMUL R0, R23, R0 ;  /* 0x0000000017007220 */ /* 0x000fe20000400000 */
[----:B------:R-:W-:Y:S02]  /*4950*/  SEL R53, R53, RZ, !P3 ;  /* 0x000000ff35357207 */ /* 0x000fe40005800000 */
[----:B------:R-:W-:Y:S02]  /*4960*/  SEL R74, R74, RZ, !P3 ;  /* 0x000000ff4a4a7207 */ /* 0x000fe40005800000 */
[----:B------:R-:W-:-:S02]  /*4970*/  FSETP.GEU.AND P6, PT, R47, RZ, PT ;  /* 0x000000ff2f00720b */ /* 0x000fc40003fce000 */
[----:B------:R-:W-:Y:S01]  /*4980*/  LOP3.LUT R2, R2, 0x1, RZ, 0xc0, !PT ;  /* 0x0000000102027812 */ /* 0x000fe200078ec0ff */
[----:B------:R-:W-:Y:S01]  /*4990*/  FFMA R0, R53, R0, R74 ;  /* 0x0000000035007223 */ /* 0x000fe2000000004a */
[----:B------:R-:W-:Y:S02]  /*49a0*/  FSEL R14, R47, RZ, P6 ;  /* 0x000000ff2f0e7208 */ /* 0x000fe40003000000 */
[----:B------:R-:W-:-:S04]  /*49b0*/  ISETP.NE.U32.AND P6, PT, R2, 0x1, PT ;  /* 0x000000010200780c */ /* 0x000fc80003fc5070 */
[----:B------:R-:W-:Y:S02]  /*49c0*/  FSEL R37, R37, RZ, P6 ;  /* 0x000000ff25257208 */ /* 0x000fe40003000000 */
[----:B------:R-:W-:-:S04]  /*49d0*/  FSETP.GEU.AND P6, PT, R0, RZ, PT ;  /* 0x000000ff0000720b */ /* 0x000fc80003fce000 */
[----:B------:R-:W-:Y:S02]  /*49e0*/  FSEL R15, R0, RZ, P6 ;  /* 0x000000ff000f7208 */ /* 0x000fe40003000000 */
[----:B------:R-:W-:Y:S02]  /*49f0*/  FSETP.GEU.AND P6, PT, R46, RZ, PT ;  /* 0x000000ff2e00720b */ /* 0x000fe40003fce000 */
[----:B------:R-:W-:Y:S02]  /*4a00*/  SEL R3, R22, RZ, !P2 ;  /* 0x000000ff16037207 */ /* 0x000fe40005000000 */
[----:B------:R-:W-:Y:S02]  /*4a10*/  @!P0 FSEL R4, R46, RZ, P6 ;  /* 0x000000ff2e048208 */ /* 0x000fe40003000000 */
[----:B------:R-:W-:Y:S02]  /*4a20*/  SEL R19, R19, RZ, !P2 ;  /* 0x000000ff13137207 */ /* 0x000fe40005000000 */
[----:B------:R-:W-:-:S02]  /*4a30*/  SEL R22, R27, RZ, !P2 ;  /* 0x000000ff1b167207 */ /* 0x000fc40005000000 */
[----:B------:R-:W-:Y:S02]  /*4a40*/  FSETP.GEU.AND P6, PT, R24, RZ, PT ;  /* 0x000000ff1800720b */ /* 0x000fe40003fce000 */
[----:B------:R-:W-:Y:S02]  /*4a50*/  SHF.R.U32.HI R2, RZ, 0xf, R41 ;  /* 0x0000000fff027819 */ /* 0x000fe40000011629 */
[----:B------:R-:W-:Y:S02]  /*4a60*/  @P3 FSEL R12, R39, RZ, P5 ;  /* 0x000000ff270c3208 */ /* 0x000fe40002800000 */
[----:B------:R-:W-:Y:S02]  /*4a70*/  @P3 FSEL R13, R38, RZ, P5 ;  /* 0x000000ff260d3208 */ /* 0x000fe40002800000 */
[----:B------:R-:W-:Y:S02]  /*4a80*/  @P3 FSEL R14, R37, RZ, P5 ;  /* 0x000000ff250e3208 */ /* 0x000fe40002800000 */
[----:B------:R-:W-:Y:S01]  /*4a90*/  @P3 FSEL R15, R40, RZ, P5 ;  /* 0x000000ff280f3208 */ /* 0x000fe20002800000 */
[----:B------:R-:W-:Y:S01]  /*4aa0*/  FFMA R42, R19, R42, R22 ;  /* 0x0000002a132a7223 */ /* 0x000fe20000000016 */
[----:B------:R-:W-:-:S02]  /*4ab0*/  FSETP.GEU.AND P5, PT, R31, RZ, PT ;  /* 0x000000ff1f00720b */ /* 0x000fc40003fae000 */
[----:B------:R-:W-:Y:S01]  /*4ac0*/  @!P0 FSEL R6, R24, RZ, P6 ;  /* 0x000000ff18068208 */ /* 0x000fe20003000000 */
[----:B------:R-:W-:Y:S01]  /*4ad0*/  FMUL R10, R77, R10 ;  /* 0x0000000a4d0a7220 */ /* 0x000fe20000400000 */
[----:B------:R-:W-:Y:S02]  /*4ae0*/  SEL R11, R18, RZ, !P2 ;  /* 0x000000ff120b7207 */ /* 0x000fe40005000000 */
[----:B------:R-:W-:Y:S02]  /*4af0*/  SEL R28, R28, RZ, !P2 ;  /* 0x000000ff1c1c7207 */ /* 0x000fe40005000000 */
[----:B------:R-:W-:Y:S02]  /*4b00*/  FSETP.GEU.AND P6, PT, R26, RZ, PT ;  /* 0x000000ff1a00720b */ /* 0x000fe40003fce000 */
[----:B------:R-:W-:Y:S02]  /*4b10*/  SHF.R.U32.HI R0, RZ, 0xe, R41 ;  /* 0x0000000eff007819 */ /* 0x000fe40000011629 */
[----:B------:R-:W-:-:S02]  /*4b20*/  SEL R18, R33, RZ, !P2 ;  /* 0x000000ff21127207 */ /* 0x000fc40005000000 */
[----:B------:R-:W-:Y:S02]  /*4b30*/  LOP3.LUT R2, R2, 0x1, RZ, 0xc0, !PT ;  /* 0x0000000102027812 */ /* 0x000fe400078ec0ff */
[----:B------:R-:W-:Y:S01]  /*4b40*/  @!P0 FSEL R5, R31, RZ, P5 ;  /* 0x000000ff1f058208 */ /* 0x000fe20002800000 */
[----:B------:R-:W-:Y:S01]  /*4b50*/  FFMA R10, R11, R10, R28 ;  /* 0x0000000a0b0a7223 */ /* 0x000fe2000000001c */
[----:B------:R-:W-:Y:S02]  /*4b60*/  FSETP.GEU.AND P5, PT, R21, RZ, PT ;  /* 0x000000ff1500720b */ /* 0x000fe40003fae000 */
[----:B------:R-:W-:Y:S02]  /*4b70*/  @!P2 FSEL R12, R26, RZ, P6 ;  /* 0x000000ff1a0ca208 */ /* 0x000fe40003000000 */
[----:B------:R-:W-:Y:S02]  /*4b80*/  LOP3.LUT R0, R0, 0x1, RZ, 0xc0, !PT ;  /* 0x0000000100007812 */ /* 0x000fe400078ec0ff */
[----:B------:R-:W-:Y:S01]  /*4b90*/  FSETP.GEU.AND P6, PT, R42, RZ, PT ;  /* 0x000000ff2a00720b */ /* 0x000fe20003fce000 */
[----:B------:R-:W-:Y:S01]  /*4ba0*/  FFMA R30, R3, R30, R18 ;  /* 0x0000001e031e7223 */ /* 0x000fe20000000012 */
[----:B------:R-:W-:-:S02]  /*4bb0*/  ISETP.NE.U32.AND P3, PT, R2, 0x1, PT ;  /* 0x000000010200780c */ /* 0x000fc40003f65070 */
[----:B------:R-:W-:Y:S01]  /*4bc0*/  @!P0 FSEL R7, R21, RZ, P5 ;  /* 0x000000ff15078208 */ /* 0x000fe20002800000 */
[----:B------:R-:W0:Y:S01]  /*4bd0*/  LDC.64 R2, c[0x0][0x2b0] ;  /* 0x0000ac00ff027b82 */ /* 0x000e220000000a00 */
[----:B------:R-:W-:Y:S02]  /*4be0*/  ISETP.NE.U32.AND P0, PT, R0, 0x1, PT ;  /* 0x000000010000780c */ /* 0x000fe40003f05070 */
[----:B------:R-:W-:Y:S02]  /*4bf0*/  @!P2 FSEL R14, R42, RZ, P6 ;  /* 0x000000ff2a0ea208 */ /* 0x000fe40003000000 */
[--C-:B------:R-:W-:Y:S02]  /*4c00*/  SHF.R.U32.HI R0, RZ, 0xd, R41.reuse ;  /* 0x0000000dff007819 */ /* 0x100fe40000011629 */
[----:B------:R-:W-:Y:S02]  /*4c10*/  SHF.R.U32.HI R18, RZ, 0x8, R41 ;  /* 0x00000008ff127819 */ /* 0x000fe40000011629 */
[----:B------:R-:W-:-:S02]  /*4c20*/  FSETP.GEU.AND P6, PT, R10, RZ, PT ;  /* 0x000000ff0a00720b */ /* 0x000fc40003fce000 */
[----:B------:R-:W-:Y:S02]  /*4c30*/  FSETP.GEU.AND P5, PT, R30, RZ, PT ;  /* 0x000000ff1e00720b */ /* 0x000fe40003fae000 */
[----:B------:R-:W-:Y:S02]  /*4c40*/  LOP3.LUT R0, R0, 0x1, RZ, 0xc0, !PT ;  /* 0x0000000100007812 */ /* 0x000fe400078ec0ff */
[----:B------:R-:W-:Y:S02]  /*4c50*/  LOP3.LUT R18, R18, 0x1, RZ, 0xc0, !PT ;  /* 0x0000000112127812 */ /* 0x000fe400078ec0ff */
[----:B------:R-:W-:Y:S02]  /*4c60*/  @!P2 FSEL R15, R10, RZ, P6 ;  /* 0x000000ff0a0fa208 */ /* 0x000fe40003000000 */
[--C-:B------:R-:W-:Y:S02]  /*4c70*/  SHF.R.U32.HI R11, RZ, 0x9, R41.reuse ;  /* 0x00000009ff0b7819 */ /* 0x100fe40000011629 */
[----:B------:R-:W-:-:S02]  /*4c80*/  SHF.R.U32.HI R10, RZ, 0xa, R41 ;  /* 0x0000000aff0a7819 */ /* 0x000fc40000011629 */
[----:B------:R-:W-:Y:S02]  /*4c90*/  @!P2 FSEL R13, R30, RZ, P5 ;  /* 0x000000ff1e0da208 */ /* 0x000fe40002800000 */
[----:B------:R-:W-:Y:S02]  /*4ca0*/  ISETP.NE.U32.AND P5, PT, R0, 0x1, PT ;  /* 0x000000010000780c */ /* 0x000fe40003fa5070 */
[----:B------:R-:W-:Y:S02]  /*4cb0*/  ISETP.NE.U32.AND P2, PT, R18, 0x1, PT ;  /* 0x000000011200780c */ /* 0x000fe40003f45070 */
[----:B------:R-:W-:Y:S02]  /*4cc0*/  LOP3.LUT R11, R11, 0x1, RZ, 0xc0, !PT ;  /* 0x000000010b0b7812 */ /* 0x000fe400078ec0ff */
[----:B------:R-:W-:Y:S02]  /*4cd0*/  SHF.R.U32.HI R0, RZ, 0xb, R41 ;  /* 0x0000000bff007819 */ /* 0x000fe40000011629 */
[----:B------:R-:W-:-:S02]  /*4ce0*/  LOP3.LUT R10, R10, 0x1, RZ, 0xc0, !PT ;  /* 0x000000010a0a7812 */ /* 0x000fc400078ec0ff */
[----:B------:R-:W-:Y:S02]  /*4cf0*/  SHF.R.U32.HI R41, RZ, 0xc, R41 ;  /* 0x0000000cff297819 */ /* 0x000fe40000011629 */
[----:B------:R-:W-:Y:S02]  /*4d00*/  @!P4 FSEL R4, R16, RZ, P2 ;  /* 0x000000ff1004c208 */ /* 0x000fe40001000000 */
[----:B------:R-:W-:Y:S02]  /*4d10*/  ISETP.NE.U32.AND P6, PT, R11, 0x1, PT ;  /* 0x000000010b00780c */ /* 0x000fe40003fc5070 */
[----:B------:R-:W-:Y:S02]  /*4d20*/  ISETP.NE.U32.AND P2, PT, R10, 0x1, PT ;  /* 0x000000010a00780c */ /* 0x000fe40003f45070 */
[----:B------:R-:W-:Y:S02]  /*4d30*/  LOP3.LUT R0, R0, 0x1, RZ, 0xc0, !PT ;  /* 0x0000000100007812 */ /* 0x000fe400078ec0ff */
[----:B------:R-:W-:-:S02]  /*4d40*/  LOP3.LUT R41, R41, 0x1, RZ, 0xc0, !PT ;  /* 0x0000000129297812 */ /* 0x000fc400078ec0ff */
[----:B------:R-:W-:Y:S02]  /*4d50*/  @!P4 FSEL R5, R8, RZ, P6 ;  /* 0x000000ff0805c208 */ /* 0x000fe40003000000 */
[----:B------:R-:W-:Y:S02]  /*4d60*/  @!P4 FSEL R6, R9, RZ, P2 ;  /* 0x000000ff0906c208 */ /* 0x000fe40001000000 */
[----:B------:R-:W-:Y:S02]  /*4d70*/  ISETP.NE.U32.AND P6, PT, R0, 0x1, PT ;  /* 0x000000010000780c */ /* 0x000fe40003fc5070 */
[----:B------:R-:W-:Y:S01]  /*4d80*/  ISETP.NE.U32.AND P2, PT, R41, 0x1, PT ;  /* 0x000000012900780c */ /* 0x000fe20003f45070 */
[----:B0-----:R-:W-:Y:S01]  /*4d90*/  IMAD.WIDE R20, R20, 0x4, R2 ;  /* 0x0000000414147825 */ /* 0x001fe200078e0202 */
[----:B------:R-:W-:Y:S02]  /*4da0*/  @!P1 FSEL R15, R36, RZ, P3 ;  /* 0x000000ff240f9208 */ /* 0x000fe40001800000 */
[----:B------:R-:W-:-:S02]  /*4db0*/  @!P4 FSEL R7, R17, RZ, P6 ;  /* 0x000000ff1107c208 */ /* 0x000fc40003000000 */
[----:B------:R-:W-:Y:S02]  /*4dc0*/  @!P1 FSEL R12, R43, RZ, P2 ;  /* 0x000000ff2b0c9208 */ /* 0x000fe40001000000 */
[----:B------:R-:W-:Y:S02]  /*4dd0*/  @!P1 FSEL R13, R44, RZ, P5 ;  /* 0x000000ff2c0d9208 */ /* 0x000fe40002800000 */
[----:B------:R-:W-:Y:S01]  /*4de0*/  @!P1 FSEL R14, R45, RZ, P0 ;  /* 0x000000ff2d0e9208 */ /* 0x000fe20000000000 */
[----:B------:R-:W-:Y:S04]  /*4df0*/  STG.E.128 desc[UR4][R20.64], R4 ;  /* 0x0000000414007986 */ /* 0x000fe8000c101d04 */
[----:B------:R-:W-:Y:S01]  /*4e00*/  STG.E.128 desc[UR4][R20.64+0x800], R12 ;  /* 0x0008000c14007986 */ /* 0x000fe2000c101d04 */
[----:B------:R-:W-:Y:S05]  /*4e10*/  EXIT ;  /* 0x000000000000794d */ /* 0x000fea0003800000 */
.L_x_0:
[----:B------:R-:W-:-:S00]  /*4e20*/  BRA `(.L_x_0) ;  /* 0xfffffffc00fc7947 */ /* 0x000fc0000383ffff */
[----:B------:R-:W-:-:S00]  /*4e30*/  NOP ;  /* 0x0000000000007918 */ /* 0x000fc00000000000 */
        /* <DEDUP_REMOVED lines=12> */
.L_x_1:


//--------------------- .nv.global.init           --------------------------
	.section	.nv.global.init,"aw",@progbits
.nv.global.init:
	.type		_$_str,@object
	.size		_$_str,(_$_str_$_2 - _$_str)
_$_str:
        /*0000*/ 	.byte	0x5f, 0x5f, 0x43, 0x55, 0x44, 0x41, 0x5f, 0x46, 0x54, 0x5a, 0x00
	.type		_$_str_$_2,@object
	.size		_$_str_$_2,(.L_1 - _$_str_$_2)
_$_str_$_2:
        /*000b*/ 	.byte	0x5f, 0x5f, 0x43, 0x55, 0x44, 0x41, 0x5f, 0x50, 0x52, 0x45, 0x43, 0x5f, 0x53, 0x51, 0x52, 0x54
        /*001b*/ 	.byte	0x00
.L_1:


//--------------------- .nv.constant0.triton_poi_fused_cat_6 --------------------------
	.section	.nv.constant0.triton_poi_fused_cat_6,"a",@progbits
	.sectionflags	@""
	.align	4
.nv.constant0.triton_poi_fused_cat_6:
	.zero		700
